//
// Generated by NVIDIA NVVM Compiler
//
// Compiler Build ID: CL-36424714
// Cuda compilation tools, release 13.0, V13.0.88
// Based on NVVM 20.0.0
//

.version 9.0
.target sm_100
.address_size 64

	// .globl	_Z16warp_scan_kernelPfPKfi
// _ZZ24block_scan_hillis_steelePfPKfiE5sdata has been demoted
// _ZZ19block_scan_blellochPfPKfiE5sdata has been demoted
// _ZZ21block_scan_warp_basedPfPKfiE9warp_sums has been demoted

.visible .entry _Z16warp_scan_kernelPfPKfi(
	.param .u64 .ptr .align 1 _Z16warp_scan_kernelPfPKfi_param_0,
	.param .u64 .ptr .align 1 _Z16warp_scan_kernelPfPKfi_param_1,
	.param .u32 _Z16warp_scan_kernelPfPKfi_param_2
)
{
	.reg .pred 	%p<13>;
	.reg .b32 	%r<17>;
	.reg .b32 	%f<20>;
	.reg .b64 	%rd<9>;

	ld.param.u64 	%rd1, [_Z16warp_scan_kernelPfPKfi_param_0];
	ld.param.u64 	%rd2, [_Z16warp_scan_kernelPfPKfi_param_1];
	ld.param.u32 	%r3, [_Z16warp_scan_kernelPfPKfi_param_2];
	mov.u32 	%r4, %ctaid.x;
	mov.u32 	%r5, %ntid.x;
	mov.u32 	%r1, %tid.x;
	mad.lo.s32 	%r2, %r4, %r5, %r1;
	setp.ge.s32 	%p1, %r2, %r3;
	mov.f32 	%f19, 0f00000000;
	@%p1 bra 	$L__BB0_2;
	cvta.to.global.u64 	%rd3, %rd2;
	mul.wide.s32 	%rd4, %r2, 4;
	add.s64 	%rd5, %rd3, %rd4;
	ld.global.f32 	%f19, [%rd5];
$L__BB0_2:
	setp.ge.s32 	%p2, %r2, %r3;
	and.b32  	%r6, %r1, 31;
	mov.b32 	%r7, %f19;
	shfl.sync.up.b32	%r8|%p3, %r7, 1, 0, -1;
	mov.b32 	%f5, %r8;
	setp.eq.s32 	%p4, %r6, 0;
	add.f32 	%f6, %f19, %f5;
	selp.f32 	%f7, %f19, %f6, %p4;
	mov.b32 	%r9, %f7;
	shfl.sync.up.b32	%r10|%p5, %r9, 2, 0, -1;
	mov.b32 	%f8, %r10;
	setp.lt.u32 	%p6, %r6, 2;
	add.f32 	%f9, %f7, %f8;
	selp.f32 	%f10, %f7, %f9, %p6;
	mov.b32 	%r11, %f10;
	shfl.sync.up.b32	%r12|%p7, %r11, 4, 0, -1;
	mov.b32 	%f11, %r12;
	setp.lt.u32 	%p8, %r6, 4;
	add.f32 	%f12, %f10, %f11;
	selp.f32 	%f13, %f10, %f12, %p8;
	mov.b32 	%r13, %f13;
	shfl.sync.up.b32	%r14|%p9, %r13, 8, 0, -1;
	mov.b32 	%f14, %r14;
	setp.lt.u32 	%p10, %r6, 8;
	add.f32 	%f15, %f13, %f14;
	selp.f32 	%f16, %f13, %f15, %p10;
	mov.b32 	%r15, %f16;
	shfl.sync.up.b32	%r16|%p11, %r15, 16, 0, -1;
	mov.b32 	%f17, %r16;
	setp.lt.u32 	%p12, %r6, 16;
	add.f32 	%f18, %f16, %f17;
	selp.f32 	%f3, %f16, %f18, %p12;
	@%p2 bra 	$L__BB0_4;
	cvta.to.global.u64 	%rd6, %rd1;
	mul.wide.s32 	%rd7, %r2, 4;
	add.s64 	%rd8, %rd6, %rd7;
	st.global.f32 	[%rd8], %f3;
$L__BB0_4:
	ret;

}
	// .globl	_Z24block_scan_hillis_steelePfPKfi
.visible .entry _Z24block_scan_hillis_steelePfPKfi(
	.param .u64 .ptr .align 1 _Z24block_scan_hillis_steelePfPKfi_param_0,
	.param .u64 .ptr .align 1 _Z24block_scan_hillis_steelePfPKfi_param_1,
	.param .u32 _Z24block_scan_hillis_steelePfPKfi_param_2
)
{
	.reg .pred 	%p<11>;
	.reg .b32 	%r<9>;
	.reg .b32 	%f<54>;
	.reg .b64 	%rd<9>;
	// demoted variable
	.shared .align 4 .b8 _ZZ24block_scan_hillis_steelePfPKfiE5sdata[1024];
	ld.param.u64 	%rd1, [_Z24block_scan_hillis_steelePfPKfi_param_0];
	ld.param.u64 	%rd2, [_Z24block_scan_hillis_steelePfPKfi_param_1];
	ld.param.u32 	%r4, [_Z24block_scan_hillis_steelePfPKfi_param_2];
	mov.u32 	%r1, %tid.x;
	mov.u32 	%r5, %ctaid.x;
	mov.u32 	%r6, %ntid.x;
	mad.lo.s32 	%r2, %r5, %r6, %r1;
	setp.ge.s32 	%p1, %r2, %r4;
	mov.f32 	%f45, 0f00000000;
	@%p1 bra 	$L__BB1_2;
	cvta.to.global.u64 	%rd3, %rd2;
	mul.wide.s32 	%rd4, %r2, 4;
	add.s64 	%rd5, %rd3, %rd4;
	ld.global.f32 	%f45, [%rd5];
$L__BB1_2:
	shl.b32 	%r7, %r1, 2;
	mov.u32 	%r8, _ZZ24block_scan_hillis_steelePfPKfiE5sdata;
	add.s32 	%r3, %r8, %r7;
	st.shared.f32 	[%r3], %f45;
	bar.sync 	0;
	setp.eq.s32 	%p2, %r1, 0;
	mov.f32 	%f46, 0f00000000;
	@%p2 bra 	$L__BB1_4;
	ld.shared.f32 	%f46, [%r3+-4];
$L__BB1_4:
	bar.sync 	0;
	ld.shared.f32 	%f22, [%r3];
	add.f32 	%f23, %f46, %f22;
	st.shared.f32 	[%r3], %f23;
	bar.sync 	0;
	setp.lt.u32 	%p3, %r1, 2;
	mov.f32 	%f47, 0f00000000;
	@%p3 bra 	$L__BB1_6;
	ld.shared.f32 	%f47, [%r3+-8];
$L__BB1_6:
	bar.sync 	0;
	ld.shared.f32 	%f25, [%r3];
	add.f32 	%f26, %f47, %f25;
	st.shared.f32 	[%r3], %f26;
	bar.sync 	0;
	setp.lt.u32 	%p4, %r1, 4;
	mov.f32 	%f48, 0f00000000;
	@%p4 bra 	$L__BB1_8;
	ld.shared.f32 	%f48, [%r3+-16];
$L__BB1_8:
	bar.sync 	0;
	ld.shared.f32 	%f28, [%r3];
	add.f32 	%f29, %f48, %f28;
	st.shared.f32 	[%r3], %f29;
	bar.sync 	0;
	setp.lt.u32 	%p5, %r1, 8;
	mov.f32 	%f49, 0f00000000;
	@%p5 bra 	$L__BB1_10;
	ld.shared.f32 	%f49, [%r3+-32];
$L__BB1_10:
	bar.sync 	0;
	ld.shared.f32 	%f31, [%r3];
	add.f32 	%f32, %f49, %f31;
	st.shared.f32 	[%r3], %f32;
	bar.sync 	0;
	setp.lt.u32 	%p6, %r1, 16;
	mov.f32 	%f50, 0f00000000;
	@%p6 bra 	$L__BB1_12;
	ld.shared.f32 	%f50, [%r3+-64];
$L__BB1_12:
	bar.sync 	0;
	ld.shared.f32 	%f34, [%r3];
	add.f32 	%f35, %f50, %f34;
	st.shared.f32 	[%r3], %f35;
	bar.sync 	0;
	setp.lt.u32 	%p7, %r1, 32;
	mov.f32 	%f51, 0f00000000;
	@%p7 bra 	$L__BB1_14;
	ld.shared.f32 	%f51, [%r3+-128];
$L__BB1_14:
	bar.sync 	0;
	ld.shared.f32 	%f37, [%r3];
	add.f32 	%f38, %f51, %f37;
	st.shared.f32 	[%r3], %f38;
	bar.sync 	0;
	setp.lt.u32 	%p8, %r1, 64;
	mov.f32 	%f52, 0f00000000;
	@%p8 bra 	$L__BB1_16;
	ld.shared.f32 	%f52, [%r3+-256];
$L__BB1_16:
	bar.sync 	0;
	ld.shared.f32 	%f40, [%r3];
	add.f32 	%f41, %f52, %f40;
	st.shared.f32 	[%r3], %f41;
	bar.sync 	0;
	setp.lt.u32 	%p9, %r1, 128;
	mov.f32 	%f53, 0f00000000;
	@%p9 bra 	$L__BB1_18;
	ld.shared.f32 	%f53, [%r3+-512];
$L__BB1_18:
	setp.ge.s32 	%p10, %r2, %r4;
	bar.sync 	0;
	ld.shared.f32 	%f42, [%r3];
	add.f32 	%f43, %f53, %f42;
	st.shared.f32 	[%r3], %f43;
	bar.sync 	0;
	@%p10 bra 	$L__BB1_20;
	ld.shared.f32 	%f44, [%r3];
	cvta.to.global.u64 	%rd6, %rd1;
	mul.wide.s32 	%rd7, %r2, 4;
	add.s64 	%rd8, %rd6, %rd7;
	st.global.f32 	[%rd8], %f44;
$L__BB1_20:
	ret;

}
	// .globl	_Z19block_scan_blellochPfPKfi
.visible .entry _Z19block_scan_blellochPfPKfi(
	.param .u64 .ptr .align 1 _Z19block_scan_blellochPfPKfi_param_0,
	.param .u64 .ptr .align 1 _Z19block_scan_blellochPfPKfi_param_1,
	.param .u32 _Z19block_scan_blellochPfPKfi_param_2
)
{
	.reg .pred 	%p<20>;
	.reg .b32 	%r<53>;
	.reg .b32 	%f<56>;
	.reg .b64 	%rd<9>;
	// demoted variable
	.shared .align 4 .b8 _ZZ19block_scan_blellochPfPKfiE5sdata[1024];
	ld.param.u64 	%rd1, [_Z19block_scan_blellochPfPKfi_param_0];
	ld.param.u64 	%rd2, [_Z19block_scan_blellochPfPKfi_param_1];
	ld.param.u32 	%r5, [_Z19block_scan_blellochPfPKfi_param_2];
	mov.u32 	%r1, %tid.x;
	mov.u32 	%r6, %ctaid.x;
	mov.u32 	%r7, %ntid.x;
	mad.lo.s32 	%r2, %r6, %r7, %r1;
	setp.ge.s32 	%p1, %r2, %r5;
	mov.f32 	%f55, 0f00000000;
	@%p1 bra 	$L__BB2_2;
	cvta.to.global.u64 	%rd3, %rd2;
	mul.wide.s32 	%rd4, %r2, 4;
	add.s64 	%rd5, %rd3, %rd4;
	ld.global.f32 	%f55, [%rd5];
$L__BB2_2:
	shl.b32 	%r8, %r1, 2;
	mov.u32 	%r9, _ZZ19block_scan_blellochPfPKfiE5sdata;
	add.s32 	%r3, %r9, %r8;
	st.shared.f32 	[%r3], %f55;
	bar.sync 	0;
	ld.shared.f32 	%f3, [%r3];
	add.s32 	%r4, %r1, 1;
	setp.gt.u32 	%p2, %r1, 127;
	@%p2 bra 	$L__BB2_4;
	shl.b32 	%r10, %r4, 3;
	add.s32 	%r12, %r9, %r10;
	ld.shared.f32 	%f5, [%r12+-8];
	ld.shared.f32 	%f6, [%r12+-4];
	add.f32 	%f7, %f5, %f6;
	st.shared.f32 	[%r12+-4], %f7;
$L__BB2_4:
	bar.sync 	0;
	setp.gt.u32 	%p3, %r1, 63;
	@%p3 bra 	$L__BB2_6;
	shl.b32 	%r13, %r4, 4;
	add.s32 	%r15, %r9, %r13;
	ld.shared.f32 	%f8, [%r15+-12];
	ld.shared.f32 	%f9, [%r15+-4];
	add.f32 	%f10, %f8, %f9;
	st.shared.f32 	[%r15+-4], %f10;
$L__BB2_6:
	bar.sync 	0;
	setp.gt.u32 	%p4, %r1, 31;
	@%p4 bra 	$L__BB2_8;
	shl.b32 	%r16, %r4, 5;
	add.s32 	%r18, %r9, %r16;
	ld.shared.f32 	%f11, [%r18+-20];
	ld.shared.f32 	%f12, [%r18+-4];
	add.f32 	%f13, %f11, %f12;
	st.shared.f32 	[%r18+-4], %f13;
$L__BB2_8:
	bar.sync 	0;
	setp.gt.u32 	%p5, %r1, 15;
	@%p5 bra 	$L__BB2_10;
	shl.b32 	%r19, %r4, 6;
	add.s32 	%r21, %r9, %r19;
	ld.shared.f32 	%f14, [%r21+-36];
	ld.shared.f32 	%f15, [%r21+-4];
	add.f32 	%f16, %f14, %f15;
	st.shared.f32 	[%r21+-4], %f16;
$L__BB2_10:
	bar.sync 	0;
	setp.gt.u32 	%p6, %r1, 7;
	@%p6 bra 	$L__BB2_12;
	shl.b32 	%r22, %r4, 7;
	add.s32 	%r24, %r9, %r22;
	ld.shared.f32 	%f17, [%r24+-68];
	ld.shared.f32 	%f18, [%r24+-4];
	add.f32 	%f19, %f17, %f18;
	st.shared.f32 	[%r24+-4], %f19;
$L__BB2_12:
	bar.sync 	0;
	setp.gt.u32 	%p7, %r1, 3;
	@%p7 bra 	$L__BB2_14;
	shl.b32 	%r25, %r4, 8;
	add.s32 	%r27, %r9, %r25;
	ld.shared.f32 	%f20, [%r27+-132];
	ld.shared.f32 	%f21, [%r27+-4];
	add.f32 	%f22, %f20, %f21;
	st.shared.f32 	[%r27+-4], %f22;
$L__BB2_14:
	bar.sync 	0;
	setp.gt.u32 	%p8, %r1, 1;
	@%p8 bra 	$L__BB2_16;
	shl.b32 	%r28, %r4, 9;
	add.s32 	%r30, %r9, %r28;
	ld.shared.f32 	%f23, [%r30+-260];
	ld.shared.f32 	%f24, [%r30+-4];
	add.f32 	%f25, %f23, %f24;
	st.shared.f32 	[%r30+-4], %f25;
$L__BB2_16:
	bar.sync 	0;
	setp.ne.s32 	%p9, %r1, 0;
	@%p9 bra 	$L__BB2_18;
	ld.shared.f32 	%f26, [_ZZ19block_scan_blellochPfPKfiE5sdata+508];
	ld.shared.f32 	%f27, [_ZZ19block_scan_blellochPfPKfiE5sdata+1020];
	add.f32 	%f28, %f26, %f27;
	st.shared.f32 	[_ZZ19block_scan_blellochPfPKfiE5sdata+1020], %f28;
$L__BB2_18:
	setp.ne.s32 	%p10, %r1, 0;
	bar.sync 	0;
	@%p10 bra 	$L__BB2_20;
	mov.b32 	%r31, 0;
	st.shared.u32 	[_ZZ19block_scan_blellochPfPKfiE5sdata+1020], %r31;
$L__BB2_20:
	setp.ne.s32 	%p11, %r1, 0;
	bar.sync 	0;
	@%p11 bra 	$L__BB2_22;
	ld.shared.f32 	%f29, [_ZZ19block_scan_blellochPfPKfiE5sdata+508];
	ld.shared.f32 	%f30, [_ZZ19block_scan_blellochPfPKfiE5sdata+1020];
	st.shared.f32 	[_ZZ19block_scan_blellochPfPKfiE5sdata+508], %f30;
	add.f32 	%f31, %f29, %f30;
	st.shared.f32 	[_ZZ19block_scan_blellochPfPKfiE5sdata+1020], %f31;
$L__BB2_22:
	setp.gt.u32 	%p12, %r1, 1;
	bar.sync 	0;
	@%p12 bra 	$L__BB2_24;
	shl.b32 	%r32, %r4, 9;
	add.s32 	%r34, %r9, %r32;
	ld.shared.f32 	%f32, [%r34+-260];
	ld.shared.f32 	%f33, [%r34+-4];
	st.shared.f32 	[%r34+-260], %f33;
	add.f32 	%f34, %f32, %f33;
	st.shared.f32 	[%r34+-4], %f34;
$L__BB2_24:
	setp.gt.u32 	%p13, %r1, 3;
	bar.sync 	0;
	@%p13 bra 	$L__BB2_26;
	shl.b32 	%r35, %r4, 8;
	add.s32 	%r37, %r9, %r35;
	ld.shared.f32 	%f35, [%r37+-132];
	ld.shared.f32 	%f36, [%r37+-4];
	st.shared.f32 	[%r37+-132], %f36;
	add.f32 	%f37, %f35, %f36;
	st.shared.f32 	[%r37+-4], %f37;
$L__BB2_26:
	setp.gt.u32 	%p14, %r1, 7;
	bar.sync 	0;
	@%p14 bra 	$L__BB2_28;
	shl.b32 	%r38, %r4, 7;
	add.s32 	%r40, %r9, %r38;
	ld.shared.f32 	%f38, [%r40+-68];
	ld.shared.f32 	%f39, [%r40+-4];
	st.shared.f32 	[%r40+-68], %f39;
	add.f32 	%f40, %f38, %f39;
	st.shared.f32 	[%r40+-4], %f40;
$L__BB2_28:
	setp.gt.u32 	%p15, %r1, 15;
	bar.sync 	0;
	@%p15 bra 	$L__BB2_30;
	shl.b32 	%r41, %r4, 6;
	add.s32 	%r43, %r9, %r41;
	ld.shared.f32 	%f41, [%r43+-36];
	ld.shared.f32 	%f42, [%r43+-4];
	st.shared.f32 	[%r43+-36], %f42;
	add.f32 	%f43, %f41, %f42;
	st.shared.f32 	[%r43+-4], %f43;
$L__BB2_30:
	setp.gt.u32 	%p16, %r1, 31;
	bar.sync 	0;
	@%p16 bra 	$L__BB2_32;
	shl.b32 	%r44, %r4, 5;
	add.s32 	%r46, %r9, %r44;
	ld.shared.f32 	%f44, [%r46+-20];
	ld.shared.f32 	%f45, [%r46+-4];
	st.shared.f32 	[%r46+-20], %f45;
	add.f32 	%f46, %f44, %f45;
	st.shared.f32 	[%r46+-4], %f46;
$L__BB2_32:
	setp.gt.u32 	%p17, %r1, 63;
	bar.sync 	0;
	@%p17 bra 	$L__BB2_34;
	shl.b32 	%r47, %r4, 4;
	add.s32 	%r49, %r9, %r47;
	ld.shared.f32 	%f47, [%r49+-12];
	ld.shared.f32 	%f48, [%r49+-4];
	st.shared.f32 	[%r49+-12], %f48;
	add.f32 	%f49, %f47, %f48;
	st.shared.f32 	[%r49+-4], %f49;
$L__BB2_34:
	setp.gt.u32 	%p18, %r1, 127;
	bar.sync 	0;
	@%p18 bra 	$L__BB2_36;
	shl.b32 	%r50, %r4, 3;
	add.s32 	%r52, %r9, %r50;
	ld.shared.f32 	%f50, [%r52+-8];
	ld.shared.f32 	%f51, [%r52+-4];
	st.shared.f32 	[%r52+-8], %f51;
	add.f32 	%f52, %f50, %f51;
	st.shared.f32 	[%r52+-4], %f52;
$L__BB2_36:
	setp.ge.s32 	%p19, %r2, %r5;
	bar.sync 	0;
	@%p19 bra 	$L__BB2_38;
	ld.shared.f32 	%f53, [%r3];
	add.f32 	%f54, %f3, %f53;
	cvta.to.global.u64 	%rd6, %rd1;
	mul.wide.s32 	%rd7, %r2, 4;
	add.s64 	%rd8, %rd6, %rd7;
	st.global.f32 	[%rd8], %f54;
$L__BB2_38:
	ret;

}
	// .globl	_Z21block_scan_warp_basedPfPKfi
.visible .entry _Z21block_scan_warp_basedPfPKfi(
	.param .u64 .ptr .align 1 _Z21block_scan_warp_basedPfPKfi_param_0,
	.param .u64 .ptr .align 1 _Z21block_scan_warp_basedPfPKfi_param_1,
	.param .u32 _Z21block_scan_warp_basedPfPKfi_param_2
)
{
	.reg .pred 	%p<25>;
	.reg .b32 	%r<36>;
	.reg .b32 	%f<34>;
	.reg .b64 	%rd<9>;
	// demoted variable
	.shared .align 4 .b8 _ZZ21block_scan_warp_basedPfPKfiE9warp_sums[32];
	ld.param.u64 	%rd1, [_Z21block_scan_warp_basedPfPKfi_param_0];
	ld.param.u64 	%rd2, [_Z21block_scan_warp_basedPfPKfi_param_1];
	ld.param.u32 	%r8, [_Z21block_scan_warp_basedPfPKfi_param_2];
	mov.u32 	%r1, %tid.x;
	mov.u32 	%r9, %ctaid.x;
	mov.u32 	%r10, %ntid.x;
	mad.lo.s32 	%r2, %r9, %r10, %r1;
	and.b32  	%r3, %r1, 31;
	setp.ge.s32 	%p1, %r2, %r8;
	mov.f32 	%f32, 0f00000000;
	@%p1 bra 	$L__BB3_2;
	cvta.to.global.u64 	%rd3, %rd2;
	mul.wide.s32 	%rd4, %r2, 4;
	add.s64 	%rd5, %rd3, %rd4;
	ld.global.f32 	%f32, [%rd5];
$L__BB3_2:
	mov.b32 	%r11, %f32;
	shfl.sync.up.b32	%r12|%p2, %r11, 1, 0, -1;
	mov.b32 	%f9, %r12;
	setp.eq.s32 	%p3, %r3, 0;
	add.f32 	%f10, %f32, %f9;
	selp.f32 	%f11, %f32, %f10, %p3;
	mov.b32 	%r13, %f11;
	shfl.sync.up.b32	%r14|%p4, %r13, 2, 0, -1;
	mov.b32 	%f12, %r14;
	setp.lt.u32 	%p5, %r3, 2;
	add.f32 	%f13, %f11, %f12;
	selp.f32 	%f14, %f11, %f13, %p5;
	mov.b32 	%r15, %f14;
	shfl.sync.up.b32	%r16|%p6, %r15, 4, 0, -1;
	mov.b32 	%f15, %r16;
	setp.lt.u32 	%p7, %r3, 4;
	add.f32 	%f16, %f14, %f15;
	selp.f32 	%f17, %f14, %f16, %p7;
	mov.b32 	%r17, %f17;
	shfl.sync.up.b32	%r18|%p8, %r17, 8, 0, -1;
	mov.b32 	%f18, %r18;
	setp.lt.u32 	%p9, %r3, 8;
	add.f32 	%f19, %f17, %f18;
	selp.f32 	%f20, %f17, %f19, %p9;
	mov.b32 	%r19, %f20;
	shfl.sync.up.b32	%r20|%p10, %r19, 16, 0, -1;
	mov.b32 	%f21, %r20;
	setp.lt.u32 	%p11, %r3, 16;
	add.f32 	%f3, %f20, %f21;
	selp.f32 	%f33, %f20, %f3, %p11;
	setp.ne.s32 	%p12, %r3, 31;
	shr.u32 	%r21, %r1, 3;
	and.b32  	%r22, %r21, 124;
	mov.u32 	%r23, _ZZ21block_scan_warp_basedPfPKfiE9warp_sums;
	add.s32 	%r4, %r23, %r22;
	@%p12 bra 	$L__BB3_4;
	st.shared.f32 	[%r4], %f3;
$L__BB3_4:
	setp.gt.u32 	%p13, %r3, 7;
	bar.sync 	0;
	setp.gt.u32 	%p14, %r1, 31;
	or.pred  	%p15, %p14, %p13;
	@%p15 bra 	$L__BB3_8;
	setp.lt.u32 	%p16, %r3, 4;
	setp.lt.u32 	%p17, %r3, 2;
	setp.eq.s32 	%p18, %r3, 0;
	shl.b32 	%r26, %r3, 2;
	add.s32 	%r5, %r23, %r26;
	ld.shared.f32 	%f22, [%r5];
	mov.b32 	%r28, %f22;
	shfl.sync.up.b32	%r29|%p19, %r28, 1, 0, 255;
	mov.b32 	%f23, %r29;
	add.f32 	%f24, %f22, %f23;
	selp.f32 	%f25, %f22, %f24, %p18;
	mov.b32 	%r30, %f25;
	shfl.sync.up.b32	%r31|%p20, %r30, 2, 0, 255;
	mov.b32 	%f26, %r31;
	add.f32 	%f27, %f25, %f26;
	selp.f32 	%f28, %f25, %f27, %p17;
	mov.b32 	%r32, %f28;
	shfl.sync.up.b32	%r33|%p21, %r32, 4, 0, 255;
	mov.b32 	%f29, %r33;
	add.f32 	%f30, %f28, %f29;
	selp.f32 	%f5, %f28, %f30, %p16;
	mov.b32 	%r35, 0;
	@%p18 bra 	$L__BB3_7;
	mov.b32 	%r34, %f5;
	shfl.sync.up.b32	%r35|%p22, %r34, 1, 0, 255;
$L__BB3_7:
	st.shared.u32 	[%r5], %r35;
$L__BB3_8:
	setp.lt.u32 	%p23, %r1, 32;
	bar.sync 	0;
	@%p23 bra 	$L__BB3_10;
	ld.shared.f32 	%f31, [%r4];
	add.f32 	%f33, %f33, %f31;
$L__BB3_10:
	setp.ge.s32 	%p24, %r2, %r8;
	@%p24 bra 	$L__BB3_12;
	cvta.to.global.u64 	%rd6, %rd1;
	mul.wide.s32 	%rd7, %r2, 4;
	add.s64 	%rd8, %rd6, %rd7;
	st.global.f32 	[%rd8], %f33;
$L__BB3_12:
	ret;

}


// ===== COMPILED SASS (sm_100) =====

	.target	sm_100

	.elftype	@"ET_EXEC"


//--------------------- .note.nv.tkinfo           --------------------------
	.section	.note.nv.tkinfo,"",@"SHT_NOTE"
	.sectionflags	@"SHF_NOTE_NV_TKINFO"
	.tkinfo
        /*0018*/ 	.word	0x00000002
        /*0030*/ 	.string	""
        /*0030*/ 	.string	"ptxas"
        /*0030*/ 	.string	"Cuda compilation tools, release 13.0, V13.0.88"
        /*0030*/ 	.string	"Build cuda_13.0.r13.0/compiler.36424714_0"
        /*0030*/ 	.string	"-arch sm_100 -m 64 "



//--------------------- .note.nv.cuinfo           --------------------------
	.section	.note.nv.cuinfo,"",@"SHT_NOTE"
	.sectionflags	@"SHF_NOTE_NV_CUINFO"
        /*0018*/ 	.short	0x0002
        /*001a*/ 	.short	0x0064
        /*001c*/ 	.short	0x0082
	.zero		2


//--------------------- .nv.info                  --------------------------
	.section	.nv.info,"",@"SHT_CUDA_INFO"
	.align	4


	//----- nvinfo : EIATTR_REGCOUNT
	.align		4
        /*0000*/ 	.byte	0x04, 0x2f
        /*0002*/ 	.short	(.L_1 - .L_0)
	.align		4
.L_0:
        /*0004*/ 	.word	index@(_Z16warp_scan_kernelPfPKfi)
        /*0008*/ 	.word	0x0000000a


	//----- nvinfo : EIATTR_FRAME_SIZE
	.align		4
.L_1:
        /*000c*/ 	.byte	0x04, 0x11
        /*000e*/ 	.short	(.L_3 - .L_2)
	.align		4
.L_2:
        /*0010*/ 	.word	index@(_Z16warp_scan_kernelPfPKfi)
        /*0014*/ 	.word	0x00000000


	//----- nvinfo : EIATTR_REGCOUNT
	.align		4
.L_3:
        /*0018*/ 	.byte	0x04, 0x2f
        /*001a*/ 	.short	(.L_5 - .L_4)
	.align		4
.L_4:
        /*001c*/ 	.word	index@(_Z24block_scan_hillis_steelePfPKfi)
        /*0020*/ 	.word	0x0000000a


	//----- nvinfo : EIATTR_FRAME_SIZE
	.align		4
.L_5:
        /*0024*/ 	.byte	0x04, 0x11
        /*0026*/ 	.short	(.L_7 - .L_6)
	.align		4
.L_6:
        /*0028*/ 	.word	index@(_Z24block_scan_hillis_steelePfPKfi)
        /*002c*/ 	.word	0x00000000


	//----- nvinfo : EIATTR_REGCOUNT
	.align		4
.L_7:
        /*0030*/ 	.byte	0x04, 0x2f
        /*0032*/ 	.short	(.L_9 - .L_8)
	.align		4
.L_8:
        /*0034*/ 	.word	index@(_Z19block_scan_blellochPfPKfi)
        /*0038*/ 	.word	0x00000012


	//----- nvinfo : EIATTR_FRAME_SIZE
	.align		4
.L_9:
        /*003c*/ 	.byte	0x04, 0x11
        /*003e*/ 	.short	(.L_11 - .L_10)
	.align		4
.L_10:
        /*0040*/ 	.word	index@(_Z19block_scan_blellochPfPKfi)
        /*0044*/ 	.word	0x00000000


	//----- nvinfo : EIATTR_REGCOUNT
	.align		4
.L_11:
        /*0048*/ 	.byte	0x04, 0x2f
        /*004a*/ 	.short	(.L_13 - .L_12)
	.align		4
.L_12:
        /*004c*/ 	.word	index@(_Z21block_scan_warp_basedPfPKfi)
        /*0050*/ 	.word	0x00000012


	//----- nvinfo : EIATTR_FRAME_SIZE
	.align		4
.L_13:
        /*0054*/ 	.byte	0x04, 0x11
        /*0056*/ 	.short	(.L_15 - .L_14)
	.align		4
.L_14:
        /*0058*/ 	.word	index@(_Z21block_scan_warp_basedPfPKfi)
        /*005c*/ 	.word	0x00000000


	//----- nvinfo : EIATTR_MIN_STACK_SIZE
	.align		4
.L_15:
        /*0060*/ 	.byte	0x04, 0x12
        /*0062*/ 	.short	(.L_17 - .L_16)
	.align		4
.L_16:
        /*0064*/ 	.word	index@(_Z21block_scan_warp_basedPfPKfi)
        /*0068*/ 	.word	0x00000000


	//----- nvinfo : EIATTR_MIN_STACK_SIZE
	.align		4
.L_17:
        /*006c*/ 	.byte	0x04, 0x12
        /*006e*/ 	.short	(.L_19 - .L_18)
	.align		4
.L_18:
        /*0070*/ 	.word	index@(_Z19block_scan_blellochPfPKfi)
        /*0074*/ 	.word	0x00000000


	//----- nvinfo : EIATTR_MIN_STACK_SIZE
	.align		4
.L_19:
        /*0078*/ 	.byte	0x04, 0x12
        /*007a*/ 	.short	(.L_21 - .L_20)
	.align		4
.L_20:
        /*007c*/ 	.word	index@(_Z24block_scan_hillis_steelePfPKfi)
        /*0080*/ 	.word	0x00000000


	//----- nvinfo : EIATTR_MIN_STACK_SIZE
	.align		4
.L_21:
        /*0084*/ 	.byte	0x04, 0x12
        /*0086*/ 	.short	(.L_23 - .L_22)
	.align		4
.L_22:
        /*0088*/ 	.word	index@(_Z16warp_scan_kernelPfPKfi)
        /*008c*/ 	.word	0x00000000
.L_23:


//--------------------- .nv.compat                --------------------------
	.section	.nv.compat,"",@"SHT_CUDA_COMPAT_INFO"
	.align	4
        /*0000*/ 	.byte	0x02, 0x09, 0x00, 0x00, 0x02, 0x02, 0x01, 0x00, 0x02, 0x05, 0x05, 0x00, 0x03, 0x07, 0x01, 0x01
        /*0010*/ 	.byte	0x02, 0x03, 0x00, 0x00, 0x02, 0x06, 0x01, 0x00, 0x04, 0x0b, 0x08, 0x00, 0x09, 0x00, 0x00, 0x00
        /*0020*/ 	.byte	0x00, 0x00, 0x00, 0x00


//--------------------- .nv.info._Z21block_scan_warp_basedPfPKfi --------------------------
	.section	.nv.info._Z21block_scan_warp_basedPfPKfi,"",@"SHT_CUDA_INFO"
	.sectionflags	@""
	.align	4


	//----- nvinfo : EIATTR_CUDA_API_VERSION
	.align		4
        /*0000*/ 	.byte	0x04, 0x37
        /*0002*/ 	.short	(.L_25 - .L_24)
.L_24:
        /*0004*/ 	.word	0x00000082


	//----- nvinfo : EIATTR_KPARAM_INFO
	.align		4
.L_25:
        /*0008*/ 	.byte	0x04, 0x17
        /*000a*/ 	.short	(.L_27 - .L_26)
.L_26:
        /*000c*/ 	.word	0x00000000
        /*0010*/ 	.short	0x0002
        /*0012*/ 	.short	0x0010
        /*0014*/ 	.byte	0x00, 0xf0, 0x11, 0x00


	//----- nvinfo : EIATTR_KPARAM_INFO
	.align		4
.L_27:
        /*0018*/ 	.byte	0x04, 0x17
        /*001a*/ 	.short	(.L_29 - .L_28)
.L_28:
        /*001c*/ 	.word	0x00000000
        /*0020*/ 	.short	0x0001
        /*0022*/ 	.short	0x0008
        /*0024*/ 	.byte	0x00, 0xf5, 0x21, 0x00


	//----- nvinfo : EIATTR_KPARAM_INFO
	.align		4
.L_29:
        /*0028*/ 	.byte	0x04, 0x17
        /*002a*/ 	.short	(.L_31 - .L_30)
.L_30:
        /*002c*/ 	.word	0x00000000
        /*0030*/ 	.short	0x0000
        /*0032*/ 	.short	0x0000
        /*0034*/ 	.byte	0x00, 0xf5, 0x21, 0x00


	//----- nvinfo : EIATTR_SPARSE_MMA_MASK
	.align		4
.L_31:
        /*0038*/ 	.byte	0x03, 0x50
        /*003a*/ 	.short	0x0000


	//----- nvinfo : EIATTR_MAXREG_COUNT
	.align		4
        /*003c*/ 	.byte	0x03, 0x1b
        /*003e*/ 	.short	0x00ff


	//----- nvinfo : EIATTR_NUM_BARRIERS
	.align		4
        /*0040*/ 	.byte	0x02, 0x4c
        /*0042*/ 	.byte	0x01
	.zero		1


	//----- nvinfo : EIATTR_MERCURY_ISA_VERSION
	.align		4
        /*0044*/ 	.byte	0x03, 0x5f
        /*0046*/ 	.short	0x0101


	//----- nvinfo : EIATTR_COOP_GROUP_MASK_REGIDS
	.align		4
        /*0048*/ 	.byte	0x04, 0x29
        /*004a*/ 	.short	(.L_33 - .L_32)


	//   ....[0]....
.L_32:
        /*004c*/ 	.word	0xffffffff


	//   ....[1]....
        /*0050*/ 	.word	0xffffffff


	//   ....[2]....
        /*0054*/ 	.word	0xffffffff


	//   ....[3]....
        /*0058*/ 	.word	0xffffffff


	//   ....[4]....
        /*005c*/ 	.word	0xffffffff


	//   ....[5]....
        /*0060*/ 	.word	0x0500000b


	//   ....[6]....
        /*0064*/ 	.word	0x0500000d


	//   ....[7]....
        /*0068*/ 	.word	0x0500000f


	//   ....[8]....
        /*006c*/ 	.word	0x05000009


	//   ....[9]....
        /*0070*/ 	.word	0x05000006


	//   ....[10]....
        /*0074*/ 	.word	0x05000006


	//   ....[11]....
        /*0078*/ 	.word	0x05000006


	//   ....[12]....
        /*007c*/ 	.word	0x05000006


	//----- nvinfo : EIATTR_COOP_GROUP_INSTR_OFFSETS
	.align		4
.L_33:
        /*0080*/ 	.byte	0x04, 0x28
        /*0082*/ 	.short	(.L_35 - .L_34)


	//   ....[0]....
.L_34:
        /*0084*/ 	.word	0x00000170


	//   ....[1]....
        /*0088*/ 	.word	0x00000190


	//   ....[2]....
        /*008c*/ 	.word	0x000001b0


	//   ....[3]....
        /*0090*/ 	.word	0x000001d0


	//   ....[4]....
        /*0094*/ 	.word	0x00000200


	//   ....[5]....
        /*0098*/ 	.word	0x000002f0


	//   ....[6]....
        /*009c*/ 	.word	0x00000310


	//   ....[7]....
        /*00a0*/ 	.word	0x00000330


	//   ....[8]....
        /*00a4*/ 	.word	0x000003b0


	//   ....[9]....
        /*00a8*/ 	.word	0x000004d0


	//   ....[10]....
        /*00ac*/ 	.word	0x00000530


	//   ....[11]....
        /*00b0*/ 	.word	0x00000590


	//   ....[12]....
        /*00b4*/ 	.word	0x00000620


	//----- nvinfo : EIATTR_VRC_CTA_INIT_COUNT
	.align		4
.L_35:
        /*00b8*/ 	.byte	0x02, 0x4a
	.zero		1
	.zero		1


	//----- nvinfo : EIATTR_EXIT_INSTR_OFFSETS
	.align		4
        /*00bc*/ 	.byte	0x04, 0x1c
        /*00be*/ 	.short	(.L_37 - .L_36)


	//   ....[0]....
.L_36:
        /*00c0*/ 	.word	0x00000420


	//   ....[1]....
        /*00c4*/ 	.word	0x00000470


	//----- nvinfo : EIATTR_CRS_STACK_SIZE
	.align		4
.L_37:
        /*00c8*/ 	.byte	0x04, 0x1e
        /*00ca*/ 	.short	(.L_39 - .L_38)
.L_38:
        /*00cc*/ 	.word	0x00000000


	//----- nvinfo : EIATTR_CBANK_PARAM_SIZE
	.align		4
.L_39:
        /*00d0*/ 	.byte	0x03, 0x19
        /*00d2*/ 	.short	0x0014


	//----- nvinfo : EIATTR_PARAM_CBANK
	.align		4
        /*00d4*/ 	.byte	0x04, 0x0a
        /*00d6*/ 	.short	(.L_41 - .L_40)
	.align		4
.L_40:
        /*00d8*/ 	.word	index@(.nv.constant0._Z21block_scan_warp_basedPfPKfi)
        /*00dc*/ 	.short	0x0380
        /*00de*/ 	.short	0x0014


	//----- nvinfo : EIATTR_SW_WAR
	.align		4
.L_41:
        /*00e0*/ 	.byte	0x04, 0x36
        /*00e2*/ 	.short	(.L_43 - .L_42)
.L_42:
        /*00e4*/ 	.word	0x00000008
.L_43:


//--------------------- .nv.info._Z19block_scan_blellochPfPKfi --------------------------
	.section	.nv.info._Z19block_scan_blellochPfPKfi,"",@"SHT_CUDA_INFO"
	.sectionflags	@""
	.align	4


	//----- nvinfo : EIATTR_CUDA_API_VERSION
	.align		4
        /*0000*/ 	.byte	0x04, 0x37
        /*0002*/ 	.short	(.L_45 - .L_44)
.L_44:
        /*0004*/ 	.word	0x00000082


	//----- nvinfo : EIATTR_KPARAM_INFO
	.align		4
.L_45:
        /*0008*/ 	.byte	0x04, 0x17
        /*000a*/ 	.short	(.L_47 - .L_46)
.L_46:
        /*000c*/ 	.word	0x00000000
        /*0010*/ 	.short	0x0002
        /*0012*/ 	.short	0x0010
        /*0014*/ 	.byte	0x00, 0xf0, 0x11, 0x00


	//----- nvinfo : EIATTR_KPARAM_INFO
	.align		4
.L_47:
        /*0018*/ 	.byte	0x04, 0x17
        /*001a*/ 	.short	(.L_49 - .L_48)
.L_48:
        /*001c*/ 	.word	0x00000000
        /*0020*/ 	.short	0x0001
        /*0022*/ 	.short	0x0008
        /*0024*/ 	.byte	0x00, 0xf5, 0x21, 0x00


	//----- nvinfo : EIATTR_KPARAM_INFO
	.align		4
.L_49:
        /*0028*/ 	.byte	0x04, 0x17
        /*002a*/ 	.short	(.L_51 - .L_50)
.L_50:
        /*002c*/ 	.word	0x00000000
        /*0030*/ 	.short	0x0000
        /*0032*/ 	.short	0x0000
        /*0034*/ 	.byte	0x00, 0xf5, 0x21, 0x00


	//----- nvinfo : EIATTR_SPARSE_MMA_MASK
	.align		4
.L_51:
        /*0038*/ 	.byte	0x03, 0x50
        /*003a*/ 	.short	0x0000


	//----- nvinfo : EIATTR_MAXREG_COUNT
	.align		4
        /*003c*/ 	.byte	0x03, 0x1b
        /*003e*/ 	.short	0x00ff


	//----- nvinfo : EIATTR_NUM_BARRIERS
	.align		4
        /*0040*/ 	.byte	0x02, 0x4c
        /*0042*/ 	.byte	0x01
	.zero		1


	//----- nvinfo : EIATTR_MERCURY_ISA_VERSION
	.align		4
        /*0044*/ 	.byte	0x03, 0x5f
        /*0046*/ 	.short	0x0101


	//----- nvinfo : EIATTR_VRC_CTA_INIT_COUNT
	.align		4
        /*0048*/ 	.byte	0x02, 0x4a
	.zero		1
	.zero		1


	//----- nvinfo : EIATTR_EXIT_INSTR_OFFSETS
	.align		4
        /*004c*/ 	.byte	0x04, 0x1c
        /*004e*/ 	.short	(.L_53 - .L_52)


	//   ....[0]....
.L_52:
        /*0050*/ 	.word	0x00000840


	//   ....[1]....
        /*0054*/ 	.word	0x000008a0


	//----- nvinfo : EIATTR_CBANK_PARAM_SIZE
	.align		4
.L_53:
        /*0058*/ 	.byte	0x03, 0x19
        /*005a*/ 	.short	0x0014


	//----- nvinfo : EIATTR_PARAM_CBANK
	.align		4
        /*005c*/ 	.byte	0x04, 0x0a
        /*005e*/ 	.short	(.L_55 - .L_54)
	.align		4
.L_54:
        /*0060*/ 	.word	index@(.nv.constant0._Z19block_scan_blellochPfPKfi)
        /*0064*/ 	.short	0x0380
        /*0066*/ 	.short	0x0014


	//----- nvinfo : EIATTR_SW_WAR
	.align		4
.L_55:
        /*0068*/ 	.byte	0x04, 0x36
        /*006a*/ 	.short	(.L_57 - .L_56)
.L_56:
        /*006c*/ 	.word	0x00000008
.L_57:


//--------------------- .nv.info._Z24block_scan_hillis_steelePfPKfi --------------------------
	.section	.nv.info._Z24block_scan_hillis_steelePfPKfi,"",@"SHT_CUDA_INFO"
	.sectionflags	@""
	.align	4


	//----- nvinfo : EIATTR_CUDA_API_VERSION
	.align		4
        /*0000*/ 	.byte	0x04, 0x37
        /*0002*/ 	.short	(.L_59 - .L_58)
.L_58:
        /*0004*/ 	.word	0x00000082


	//----- nvinfo : EIATTR_KPARAM_INFO
	.align		4
.L_59:
        /*0008*/ 	.byte	0x04, 0x17
        /*000a*/ 	.short	(.L_61 - .L_60)
.L_60:
        /*000c*/ 	.word	0x00000000
        /*0010*/ 	.short	0x0002
        /*0012*/ 	.short	0x0010
        /*0014*/ 	.byte	0x00, 0xf0, 0x11, 0x00


	//----- nvinfo : EIATTR_KPARAM_INFO
	.align		4
.L_61:
        /*0018*/ 	.byte	0x04, 0x17
        /*001a*/ 	.short	(.L_63 - .L_62)
.L_62:
        /*001c*/ 	.word	0x00000000
        /*0020*/ 	.short	0x0001
        /*0022*/ 	.short	0x0008
        /*0024*/ 	.byte	0x00, 0xf5, 0x21, 0x00


	//----- nvinfo : EIATTR_KPARAM_INFO
	.align		4
.L_63:
        /*0028*/ 	.byte	0x04, 0x17
        /*002a*/ 	.short	(.L_65 - .L_64)
.L_64:
        /*002c*/ 	.word	0x00000000
        /*0030*/ 	.short	0x0000
        /*0032*/ 	.short	0x0000
        /*0034*/ 	.byte	0x00, 0xf5, 0x21, 0x00


	//----- nvinfo : EIATTR_SPARSE_MMA_MASK
	.align		4
.L_65:
        /*0038*/ 	.byte	0x03, 0x50
        /*003a*/ 	.short	0x0000


	//----- nvinfo : EIATTR_MAXREG_COUNT
	.align		4
        /*003c*/ 	.byte	0x03, 0x1b
        /*003e*/ 	.short	0x00ff


	//----- nvinfo : EIATTR_NUM_BARRIERS
	.align		4
        /*0040*/ 	.byte	0x02, 0x4c
        /*0042*/ 	.byte	0x01
	.zero		1


	//----- nvinfo : EIATTR_MERCURY_ISA_VERSION
	.align		4
        /*0044*/ 	.byte	0x03, 0x5f
        /*0046*/ 	.short	0x0101


	//----- nvinfo : EIATTR_VRC_CTA_INIT_COUNT
	.align		4
        /*0048*/ 	.byte	0x02, 0x4a
	.zero		1
	.zero		1


	//----- nvinfo : EIATTR_EXIT_INSTR_OFFSETS
	.align		4
        /*004c*/ 	.byte	0x04, 0x1c
        /*004e*/ 	.short	(.L_67 - .L_66)


	//   ....[0]....
.L_66:
        /*0050*/ 	.word	0x00000520


	//   ....[1]....
        /*0054*/ 	.word	0x00000570


	//----- nvinfo : EIATTR_CBANK_PARAM_SIZE
	.align		4
.L_67:
        /*0058*/ 	.byte	0x03, 0x19
        /*005a*/ 	.short	0x0014


	//----- nvinfo : EIATTR_PARAM_CBANK
	.align		4
        /*005c*/ 	.byte	0x04, 0x0a
        /*005e*/ 	.short	(.L_69 - .L_68)
	.align		4
.L_68:
        /*0060*/ 	.word	index@(.nv.constant0._Z24block_scan_hillis_steelePfPKfi)
        /*0064*/ 	.short	0x0380
        /*0066*/ 	.short	0x0014


	//----- nvinfo : EIATTR_SW_WAR
	.align		4
.L_69:
        /*0068*/ 	.byte	0x04, 0x36
        /*006a*/ 	.short	(.L_71 - .L_70)
.L_70:
        /*006c*/ 	.word	0x00000008
.L_71:


//--------------------- .nv.info._Z16warp_scan_kernelPfPKfi --------------------------
	.section	.nv.info._Z16warp_scan_kernelPfPKfi,"",@"SHT_CUDA_INFO"
	.sectionflags	@""
	.align	4


	//----- nvinfo : EIATTR_CUDA_API_VERSION
	.align		4
        /*0000*/ 	.byte	0x04, 0x37
        /*0002*/ 	.short	(.L_73 - .L_72)
.L_72:
        /*0004*/ 	.word	0x00000082


	//----- nvinfo : EIATTR_KPARAM_INFO
	.align		4
.L_73:
        /*0008*/ 	.byte	0x04, 0x17
        /*000a*/ 	.short	(.L_75 - .L_74)
.L_74:
        /*000c*/ 	.word	0x00000000
        /*0010*/ 	.short	0x0002
        /*0012*/ 	.short	0x0010
        /*0014*/ 	.byte	0x00, 0xf0, 0x11, 0x00


	//----- nvinfo : EIATTR_KPARAM_INFO
	.align		4
.L_75:
        /*0018*/ 	.byte	0x04, 0x17
        /*001a*/ 	.short	(.L_77 - .L_76)
.L_76:
        /*001c*/ 	.word	0x00000000
        /*0020*/ 	.short	0x0001
        /*0022*/ 	.short	0x0008
        /*0024*/ 	.byte	0x00, 0xf5, 0x21, 0x00


	//----- nvinfo : EIATTR_KPARAM_INFO
	.align		4
.L_77:
        /*0028*/ 	.byte	0x04, 0x17
        /*002a*/ 	.short	(.L_79 - .L_78)
.L_78:
        /*002c*/ 	.word	0x00000000
        /*0030*/ 	.short	0x0000
        /*0032*/ 	.short	0x0000
        /*0034*/ 	.byte	0x00, 0xf5, 0x21, 0x00


	//----- nvinfo : EIATTR_SPARSE_MMA_MASK
	.align		4
.L_79:
        /*0038*/ 	.byte	0x03, 0x50
        /*003a*/ 	.short	0x0000


	//----- nvinfo : EIATTR_MAXREG_COUNT
	.align		4
        /*003c*/ 	.byte	0x03, 0x1b
        /*003e*/ 	.short	0x00ff


	//----- nvinfo : EIATTR_MERCURY_ISA_VERSION
	.align		4
        /*0040*/ 	.byte	0x03, 0x5f
        /*0042*/ 	.short	0x0101


	//----- nvinfo : EIATTR_COOP_GROUP_MASK_REGIDS
	.align		4
        /*0044*/ 	.byte	0x04, 0x29
        /*0046*/ 	.short	(.L_81 - .L_80)


	//   ....[0]....
.L_80:
        /*0048*/ 	.word	0xffffffff


	//   ....[1]....
        /*004c*/ 	.word	0xffffffff


	//   ....[2]....
        /*0050*/ 	.word	0xffffffff


	//   ....[3]....
        /*0054*/ 	.word	0xffffffff


	//   ....[4]....
        /*0058*/ 	.word	0xffffffff


	//----- nvinfo : EIATTR_COOP_GROUP_INSTR_OFFSETS
	.align		4
.L_81:
        /*005c*/ 	.byte	0x04, 0x28
        /*005e*/ 	.short	(.L_83 - .L_82)


	//   ....[0]....
.L_82:
        /*0060*/ 	.word	0x000000d0


	//   ....[1]....
        /*0064*/ 	.word	0x00000100


	//   ....[2]....
        /*0068*/ 	.word	0x00000130


	//   ....[3]....
        /*006c*/ 	.word	0x00000160


	//   ....[4]....
        /*0070*/ 	.word	0x00000180


	//----- nvinfo : EIATTR_VRC_CTA_INIT_COUNT
	.align		4
.L_83:
        /*0074*/ 	.byte	0x02, 0x4a
	.zero		1
	.zero		1


	//----- nvinfo : EIATTR_EXIT_INSTR_OFFSETS
	.align		4
        /*0078*/ 	.byte	0x04, 0x1c
        /*007a*/ 	.short	(.L_85 - .L_84)


	//   ....[0]....
.L_84:
        /*007c*/ 	.word	0x00000190


	//   ....[1]....
        /*0080*/ 	.word	0x000001f0


	//----- nvinfo : EIATTR_CBANK_PARAM_SIZE
	.align		4
.L_85:
        /*0084*/ 	.byte	0x03, 0x19
        /*0086*/ 	.short	0x0014


	//----- nvinfo : EIATTR_PARAM_CBANK
	.align		4
        /*0088*/ 	.byte	0x04, 0x0a
        /*008a*/ 	.short	(.L_87 - .L_86)
	.align		4
.L_86:
        /*008c*/ 	.word	index@(.nv.constant0._Z16warp_scan_kernelPfPKfi)
        /*0090*/ 	.short	0x0380
        /*0092*/ 	.short	0x0014


	//----- nvinfo : EIATTR_SW_WAR
	.align		4
.L_87:
        /*0094*/ 	.byte	0x04, 0x36
        /*0096*/ 	.short	(.L_89 - .L_88)
.L_88:
        /*0098*/ 	.word	0x00000008
.L_89:


//--------------------- .nv.callgraph             --------------------------
	.section	.nv.callgraph,"",@"SHT_CUDA_CALLGRAPH"
	.align	4
	.sectionentsize	8
	.align		4
        /*0000*/ 	.word	0x00000000
	.align		4
        /*0004*/ 	.word	0xffffffff
	.align		4
        /*0008*/ 	.word	0x00000000
	.align		4
        /*000c*/ 	.word	0xfffffffe
	.align		4
        /*0010*/ 	.word	0x00000000
	.align		4
        /*0014*/ 	.word	0xfffffffd
	.align		4
        /*0018*/ 	.word	0x00000000
	.align		4
        /*001c*/ 	.word	0xfffffffc


//--------------------- .text._Z21block_scan_warp_basedPfPKfi --------------------------
	.section	.text._Z21block_scan_warp_basedPfPKfi,"ax",@progbits
	.align	128
        .global         _Z21block_scan_warp_basedPfPKfi
        .type           _Z21block_scan_warp_basedPfPKfi,@function
        .size           _Z21block_scan_warp_basedPfPKfi,(.L_x_15 - _Z21block_scan_warp_basedPfPKfi)
        .other          _Z21block_scan_warp_basedPfPKfi,@"STO_CUDA_ENTRY STV_DEFAULT"
_Z21block_scan_warp_basedPfPKfi:
.text._Z21block_scan_warp_basedPfPKfi:
[----:B------:R-:W-:Y:S01]  /*0000*/  LDC R1, c[0x0][0x37c] ;  /* 0x0000df00ff017b82 */ /* 0x000fe20000000800 */
[----:B------:R-:W0:Y:S07]  /*0010*/  S2R R2, SR_TID.X ;  /* 0x0000000000027919 */ /* 0x000e2e0000002100 */
[----:B------:R-:W0:Y:S01]  /*0020*/  S2UR UR4, SR_CTAID.X ;  /* 0x00000000000479c3 */ /* 0x000e220000002500 */
[----:B------:R-:W1:Y:S01]  /*0030*/  LDCU UR5, c[0x0][0x390] ;  /* 0x00007200ff0577ac */ /* 0x000e620008000800 */
[----:B------:R-:W-:Y:S01]  /*0040*/  IMAD.MOV.U32 R7, RZ, RZ, RZ ;  /* 0x000000ffff077224 */ /* 0x000fe200078e00ff */
[----:B------:R-:W2:Y:S05]  /*0050*/  LDCU.64 UR6, c[0x0][0x358] ;  /* 0x00006b00ff0677ac */ /* 0x000eaa0008000a00 */
[----:B------:R-:W0:Y:S02]  /*0060*/  LDC R3, c[0x0][0x360] ;  /* 0x0000d800ff037b82 */ /* 0x000e240000000800 */
[----:B0-----:R-:W-:-:S05]  /*0070*/  IMAD R0, R3, UR4, R2 ;  /* 0x0000000403007c24 */ /* 0x001fca000f8e0202 */
[----:B-1----:R-:W-:-:S13]  /*0080*/  ISETP.GE.AND P1, PT, R0, UR5, PT ;  /* 0x0000000500007c0c */ /* 0x002fda000bf26270 */
[----:B------:R-:W0:Y:S02]  /*0090*/  @!P1 LDC.64 R4, c[0x0][0x388] ;  /* 0x0000e200ff049b82 */ /* 0x000e240000000a00 */
[----:B0-----:R-:W-:-:S05]  /*00a0*/  @!P1 IMAD.WIDE R4, R0, 0x4, R4 ;  /* 0x0000000400049825 */ /* 0x001fca00078e0204 */
[----:B--2---:R0:W2:Y:S01]  /*00b0*/  @!P1 LDG.E R7, desc[UR6][R4.64] ;  /* 0x0000000604079981 */ /* 0x0040a2000c1e1900 */
[----:B------:R-:W-:Y:S01]  /*00c0*/  LOP3.LUT R3, R2, 0x1f, RZ, 0xc0, !PT ;  /* 0x0000001f02037812 */ /* 0x000fe200078ec0ff */
[----:B------:R-:W1:Y:S01]  /*00d0*/  S2UR UR5, SR_CgaCtaId ;  /* 0x00000000000579c3 */ /* 0x000e620000008800 */
[----:B------:R-:W-:Y:S02]  /*00e0*/  UMOV UR4, 0x400 ;  /* 0x0000040000047882 */ /* 0x000fe40000000000 */
[C---:B------:R-:W-:Y:S02]  /*00f0*/  ISETP.NE.AND P2, PT, R3.reuse, RZ, PT ;  /* 0x000000ff0300720c */ /* 0x040fe40003f45270 */
[C---:B------:R-:W-:Y:S02]  /*0100*/  ISETP.GE.U32.AND P3, PT, R3.reuse, 0x2, PT ;  /* 0x000000020300780c */ /* 0x040fe40003f66070 */
[C---:B------:R-:W-:Y:S02]  /*0110*/  ISETP.GE.U32.AND P4, PT, R3.reuse, 0x4, PT ;  /* 0x000000040300780c */ /* 0x040fe40003f86070 */
[----:B------:R-:W-:-:S02]  /*0120*/  ISETP.GE.U32.AND P0, PT, R3, 0x8, PT ;  /* 0x000000080300780c */ /* 0x000fc40003f06070 */
[----:B0-----:R-:W-:Y:S02]  /*0130*/  SHF.R.U32.HI R5, RZ, 0x3, R2 ;  /* 0x00000003ff057819 */ /* 0x001fe40000011602 */
[----:B------:R-:W-:Y:S02]  /*0140*/  ISETP.GE.U32.AND P5, PT, R3, 0x10, PT ;  /* 0x000000100300780c */ /* 0x000fe40003fa6070 */
[----:B------:R-:W-:Y:S01]  /*0150*/  LOP3.LUT R5, R5, 0x7c, RZ, 0xc0, !PT ;  /* 0x0000007c05057812 */ /* 0x000fe200078ec0ff */
[----:B-1----:R-:W-:Y:S01]  /*0160*/  ULEA UR4, UR5, UR4, 0x18 ;  /* 0x0000000405047291 */ /* 0x002fe2000f8ec0ff */
[----:B--2---:R-:W0:Y:S02]  /*0170*/  SHFL.UP PT, R6, R7, 0x1, RZ ;  /* 0x0420000007067989 */ /* 0x004e2400000e00ff */
[----:B0-----:R-:W-:-:S05]  /*0180*/  @P2 FADD R7, R6, R7 ;  /* 0x0000000706072221 */ /* 0x001fca0000000000 */
[----:B------:R-:W0:Y:S02]  /*0190*/  SHFL.UP PT, R6, R7, 0x2, RZ ;  /* 0x0440000007067989 */ /* 0x000e2400000e00ff */
[----:B0-----:R-:W-:-:S05]  /*01a0*/  @P3 FADD R7, R7, R6 ;  /* 0x0000000607073221 */ /* 0x001fca0000000000 */
[----:B------:R-:W0:Y:S02]  /*01b0*/  SHFL.UP PT, R6, R7, 0x4, RZ ;  /* 0x0480000007067989 */ /* 0x000e2400000e00ff */
[----:B0-----:R-:W-:-:S05]  /*01c0*/  @P4 FADD R7, R7, R6 ;  /* 0x0000000607074221 */ /* 0x001fca0000000000 */
[----:B------:R-:W0:Y:S02]  /*01d0*/  SHFL.UP PT, R4, R7, 0x8, RZ ;  /* 0x0500000007047989 */ /* 0x000e2400000e00ff */
[----:B0-----:R-:W-:Y:S01]  /*01e0*/  @P0 FADD R7, R7, R4 ;  /* 0x0000000407070221 */ /* 0x001fe20000000000 */
[----:B------:R-:W-:-:S04]  /*01f0*/  ISETP.NE.AND P0, PT, R3, 0x1f, PT ;  /* 0x0000001f0300780c */ /* 0x000fc80003f05270 */
[----:B------:R-:W0:Y:S02]  /*0200*/  SHFL.UP PT, R4, R7, 0x10, RZ ;  /* 0x0600000007047989 */ /* 0x000e2400000e00ff */
[----:B0-----:R-:W-:-:S07]  /*0210*/  FADD R4, R7, R4 ;  /* 0x0000000407047221 */ /* 0x001fce0000000000 */
[----:B------:R0:W-:Y:S01]  /*0220*/  @!P0 STS [R5+UR4], R4 ;  /* 0x0000000405008988 */ /* 0x0001e20008000804 */
[----:B------:R-:W-:Y:S01]  /*0230*/  BAR.SYNC.DEFER_BLOCKING 0x0 ;  /* 0x0000000000007b1d */ /* 0x000fe20000010000 */
[----:B------:R-:W-:Y:S02]  /*0240*/  ISETP.GT.U32.AND P0, PT, R3, 0x7, PT ;  /* 0x000000070300780c */ /* 0x000fe40003f04070 */
[----:B------:R-:W-:Y:S02]  /*0250*/  FSEL R7, R7, R4, !P5 ;  /* 0x0000000407077208 */ /* 0x000fe40006800000 */
[----:B------:R-:W-:-:S13]  /*0260*/  ISETP.GT.U32.OR P0, PT, R2, 0x1f, P0 ;  /* 0x0000001f0200780c */ /* 0x000fda0000704470 */
[----:B0-----:R-:W-:Y:S05]  /*0270*/  @P0 BRA `(.L_x_0) ;  /* 0x0000000000580947 */ /* 0x001fea0003800000 */
[----:B------:R-:W-:Y:S01]  /*0280*/  LEA R3, R3, UR4, 0x2 ;  /* 0x0000000403037c11 */ /* 0x000fe2000f8e10ff */
[----:B------:R-:W-:-:S04]  /*0290*/  UMOV UR5, 0xff ;  /* 0x000000ff00057882 */ /* 0x000fc80000000000 */
[----:B------:R0:W1:Y:S01]  /*02a0*/  LDS R4, [R3] ;  /* 0x0000000003047984 */ /* 0x0000620000000800 */
[----:B------:R-:W-:Y:S05]  /*02b0*/  BRA.DIV UR5, `(.L_x_1) ;  /* 0x0000000205707947 */ /* 0x000fea000b800000 */
[----:B------:R-:W-:Y:S02]  /*02c0*/  HFMA2 R11, -RZ, RZ, 0, 1.5199184417724609375e-05 ;  /* 0x000000ffff0b7431 */ /* 0x000fe400000001ff */
[----:B------:R-:W-:Y:S01]  /*02d0*/  IMAD.MOV.U32 R13, RZ, RZ, 0xff ;  /* 0x000000ffff0d7424 */ /* 0x000fe200078e00ff */
[----:B------:R-:W-:Y:S01]  /*02e0*/  MOV R15, 0xff ;  /* 0x000000ff000f7802 */ /* 0x000fe20000000f00 */
[----:B-1----:R-:W1:Y:S02]  /*02f0*/  SHFL.UP PT, R9, R4, 0x1, RZ ;  /* 0x0420000004097989 */ /* 0x002e6400000e00ff */
[----:B-1----:R-:W-:-:S05]  /*0300*/  @P2 FADD R4, R4, R9 ;  /* 0x0000000904042221 */ /* 0x002fca0000000000 */
[----:B------:R-:W1:Y:S02]  /*0310*/  SHFL.UP PT, R9, R4, 0x2, RZ ;  /* 0x0440000004097989 */ /* 0x000e6400000e00ff */
[----:B-1----:R-:W-:-:S05]  /*0320*/  @P3 FADD R4, R4, R9 ;  /* 0x0000000904043221 */ /* 0x002fca0000000000 */
[----:B------:R1:W2:Y:S02]  /*0330*/  SHFL.UP PT, R9, R4, 0x4, RZ ;  /* 0x0480000004097989 */ /* 0x0002a400000e00ff */
.L_x_8:
[----:B------:R-:W-:Y:S01]  /*0340*/  BSSY B0, `(.L_x_2) ;  /* 0x0000008000007945 */ /* 0x000fe20003800000 */
[----:B-12---:R-:W-:Y:S01]  /*0350*/  @P4 FADD R4, R4, R9 ;  /* 0x0000000904044221 */ /* 0x006fe20000000000 */
[----:B------:R-:W-:Y:S02]  /*0360*/  IMAD.MOV.U32 R6, RZ, RZ, RZ ;  /* 0x000000ffff067224 */ /* 0x000fe400078e00ff */
[----:B------:R-:W-:Y:S05]  /*0370*/  @!P2 BRA `(.L_x_3) ;  /* 0x000000000010a947 */ /* 0x000fea0003800000 */
[----:B------:R-:W-:-:S03]  /*0380*/  UMOV UR5, 0xff ;  /* 0x000000ff00057882 */ /* 0x000fc60000000000 */
[----:B------:R-:W-:Y:S05]  /*0390*/  BRA.DIV UR5, `(.L_x_4) ;  /* 0x0000000205887947 */ /* 0x000fea000b800000 */
[----:B------:R-:W-:Y:S01]  /*03a0*/  HFMA2 R9, -RZ, RZ, 0, 1.5199184417724609375e-05 ;  /* 0x000000ffff097431 */ /* 0x000fe200000001ff */
[----:B------:R1:W2:Y:S06]  /*03b0*/  SHFL.UP PT, R6, R4, 0x1, RZ ;  /* 0x0420000004067989 */ /* 0x0002ac00000e00ff */
.L_x_3:
[----:B------:R-:W-:Y:S05]  /*03c0*/  BSYNC B0 ;  /* 0x0000000000007941 */ /* 0x000fea0003800000 */
.L_x_2:
[----:B--2---:R2:W-:Y:S02]  /*03d0*/  STS [R3], R6 ;  /* 0x0000000603007388 */ /* 0x0045e40000000800 */
.L_x_0:
[----:B------:R-:W-:Y:S05]  /*03e0*/  WARPSYNC.ALL ;  /* 0x0000000000007948 */ /* 0x000fea0003800000 */
[----:B------:R-:W-:Y:S01]  /*03f0*/  BAR.SYNC.DEFER_BLOCKING 0x0 ;  /* 0x0000000000007b1d */ /* 0x000fe20000010000 */
[----:B------:R-:W-:-:S13]  /*0400*/  ISETP.GE.U32.AND P0, PT, R2, 0x20, PT ;  /* 0x000000200200780c */ /* 0x000fda0003f06070 */
[----:B-1----:R1:W3:Y:S01]  /*0410*/  @P0 LDS R4, [R5+UR4] ;  /* 0x0000000405040984 */ /* 0x0022e20008000800 */
[----:B------:R-:W-:Y:S05]  /*0420*/  @P1 EXIT ;  /* 0x000000000000194d */ /* 0x000fea0003800000 */
[----:B0-2---:R-:W0:Y:S01]  /*0430*/  LDC.64 R2, c[0x0][0x380] ;  /* 0x0000e000ff027b82 */ /* 0x005e220000000a00 */
[----:B---3--:R-:W-:Y:S01]  /*0440*/  @P0 FADD R7, R7, R4 ;  /* 0x0000000407070221 */ /* 0x008fe20000000000 */
[----:B0-----:R-:W-:-:S05]  /*0450*/  IMAD.WIDE R2, R0, 0x4, R2 ;  /* 0x0000000400027825 */ /* 0x001fca00078e0202 */
[----:B------:R-:W-:Y:S01]  /*0460*/  STG.E desc[UR6][R2.64], R7 ;  /* 0x0000000702007986 */ /* 0x000fe2000c101906 */
[----:B------:R-:W-:Y:S05]  /*0470*/  EXIT ;  /* 0x000000000000794d */ /* 0x000fea0003800000 */
.L_x_1:
[----:B------:R-:W-:Y:S02]  /*0480*/  HFMA2 R6, -RZ, RZ, 0, 1.5199184417724609375e-05 ;  /* 0x000000ffff067431 */ /* 0x000fe400000001ff */
[----:B-1----:R-:W-:Y:S01]  /*0490*/  IMAD.MOV.U32 R11, RZ, RZ, R4 ;  /* 0x000000ffff0b7224 */ /* 0x002fe200078e0004 */
[----:B------:R-:W-:Y:S01]  /*04a0*/  MOV R8, 0x1 ;  /* 0x0000000100087802 */ /* 0x000fe20000000f00 */
[----:B------:R-:W-:-:S07]  /*04b0*/  IMAD.MOV.U32 R13, RZ, RZ, RZ ;  /* 0x000000ffff0d7224 */ /* 0x000fce00078e00ff */
[----:B0-----:R-:W-:Y:S05]  /*04c0*/  WARPSYNC.COLLECTIVE R6, `(.L_x_5) ;  /* 0x0000000006087348 */ /* 0x001fea0003c00000 */
[----:B------:R1:W2:Y:S02]  /*04d0*/  SHFL.UP P0, R9, R11, R8, R13 ;  /* 0x040000080b097389 */ /* 0x0002a4000000000d */
[----:B012---:R-:W-:Y:S05]  /*04e0*/  ENDCOLLECTIVE ;  /* 0x000000000000791b */ /* 0x007fea0003800000 */
.L_x_5:
[----:B------:R-:W-:Y:S01]  /*04f0*/  MOV R8, 0x2 ;  /* 0x0000000200087802 */ /* 0x000fe20000000f00 */
[----:B------:R-:W-:-:S04]  /*0500*/  @P2 FADD R4, R4, R9 ;  /* 0x0000000904042221 */ /* 0x000fc80000000000 */
[----:B------:R-:W-:-:S07]  /*0510*/  IMAD.MOV.U32 R11, RZ, RZ, R4 ;  /* 0x000000ffff0b7224 */ /* 0x000fce00078e0004 */
[----:B------:R-:W-:Y:S05]  /*0520*/  WARPSYNC.COLLECTIVE R6, `(.L_x_6) ;  /* 0x0000000006087348 */ /* 0x000fea0003c00000 */
[----:B------:R0:W1:Y:S02]  /*0530*/  SHFL.UP P0, R9, R11, R8, R13 ;  /* 0x040000080b097389 */ /* 0x000064000000000d */
[----:B01----:R-:W-:Y:S05]  /*0540*/  ENDCOLLECTIVE ;  /* 0x000000000000791b */ /* 0x003fea0003800000 */
.L_x_6:
[----:B------:R-:W-:Y:S02]  /*0550*/  HFMA2 R8, -RZ, RZ, 0, 2.384185791015625e-07 ;  /* 0x00000004ff087431 */ /* 0x000fe400000001ff */
[----:B------:R-:W-:-:S04]  /*0560*/  @P3 FADD R4, R4, R9 ;  /* 0x0000000904043221 */ /* 0x000fc80000000000 */
[----:B------:R-:W-:-:S07]  /*0570*/  IMAD.MOV.U32 R11, RZ, RZ, R4 ;  /* 0x000000ffff0b7224 */ /* 0x000fce00078e0004 */
[----:B------:R-:W-:Y:S05]  /*0580*/  WARPSYNC.COLLECTIVE R6, `(.L_x_7) ;  /* 0x0000000006087348 */ /* 0x000fea0003c00000 */
[----:B------:R0:W1:Y:S02]  /*0590*/  SHFL.UP P0, R9, R11, R8, R13 ;  /* 0x040000080b097389 */ /* 0x000064000000000d */
[----:B01----:R-:W-:Y:S05]  /*05a0*/  ENDCOLLECTIVE ;  /* 0x000000000000791b */ /* 0x003fea0003800000 */
.L_x_7:
[----:B------:R-:W-:Y:S05]  /*05b0*/  BRA `(.L_x_8) ;  /* 0xfffffffc00607947 */ /* 0x000fea000383ffff */
.L_x_4:
[----:B------:R-:W-:Y:S01]  /*05c0*/  HFMA2 R6, -RZ, RZ, 0, 1.5199184417724609375e-05 ;  /* 0x000000ffff067431 */ /* 0x000fe200000001ff */
[----:B------:R-:W-:Y:S01]  /*05d0*/  BSSY B1, `(.L_x_9) ;  /* 0x0000007000017945 */ /* 0x000fe20003800000 */
[----:B------:R-:W-:Y:S01]  /*05e0*/  IMAD.MOV.U32 R11, RZ, RZ, R4 ;  /* 0x000000ffff0b7224 */ /* 0x000fe200078e0004 */
[----:B------:R-:W-:Y:S01]  /*05f0*/  MOV R8, 0x1 ;  /* 0x0000000100087802 */ /* 0x000fe20000000f00 */
[----:B------:R-:W-:-:S07]  /*0600*/  IMAD.MOV.U32 R13, RZ, RZ, RZ ;  /* 0x000000ffff0d7224 */ /* 0x000fce00078e00ff */
[----:B0-----:R-:W-:Y:S05]  /*0610*/  WARPSYNC.COLLECTIVE R6, `(.L_x_10) ;  /* 0x0000000006087348 */ /* 0x001fea0003c00000 */
[----:B------:R1:W2:Y:S02]  /*0620*/  SHFL.UP P0, R9, R11, R8, R13 ;  /* 0x040000080b097389 */ /* 0x0002a4000000000d */
[----:B012---:R-:W-:Y:S05]  /*0630*/  ENDCOLLECTIVE ;  /* 0x000000000000791b */ /* 0x007fea0003800000 */
.L_x_10:
[----:B------:R-:W-:Y:S05]  /*0640*/  BSYNC B1 ;  /* 0x0000000000017941 */ /* 0x000fea0003800000 */
.L_x_9:
[----:B------:R-:W-:Y:S01]  /*0650*/  IMAD.MOV.U32 R6, RZ, RZ, R9 ;  /* 0x000000ffff067224 */ /* 0x000fe200078e0009 */
[----:B------:R-:W-:Y:S06]  /*0660*/  BRA `(.L_x_3) ;  /* 0xfffffffc00547947 */ /* 0x000fec000383ffff */
.L_x_11:
[----:B------:R-:W-:-:S00]  /*0670*/  BRA `(.L_x_11) ;  /* 0xfffffffc00fc7947 */ /* 0x000fc0000383ffff */
[----:B------:R-:W-:-:S00]  /*0680*/  NOP ;  /* 0x0000000000007918 */ /* 0x000fc00000000000 */
[----:B------:R-:W-:-:S00]  /*0690*/  NOP ;  /* 0x0000000000007918 */ /* 0x000fc00000000000 */
[----:B------:R-:W-:-:S00]  /*06a0*/  NOP ;  /* 0x0000000000007918 */ /* 0x000fc00000000000 */
[----:B------:R-:W-:-:S00]  /*06b0*/  NOP ;  /* 0x0000000000007918 */ /* 0x000fc00000000000 */
[----:B------:R-:W-:-:S00]  /*06c0*/  NOP ;  /* 0x0000000000007918 */ /* 0x000fc00000000000 */
[----:B------:R-:W-:-:S00]  /*06d0*/  NOP ;  /* 0x0000000000007918 */ /* 0x000fc00000000000 */
[----:B------:R-:W-:-:S00]  /*06e0*/  NOP ;  /* 0x0000000000007918 */ /* 0x000fc00000000000 */
[----:B------:R-:W-:-:S00]  /*06f0*/  NOP ;  /* 0x0000000000007918 */ /* 0x000fc00000000000 */
.L_x_15:


//--------------------- .text._Z19block_scan_blellochPfPKfi --------------------------
	.section	.text._Z19block_scan_blellochPfPKfi,"ax",@progbits
	.align	128
        .global         _Z19block_scan_blellochPfPKfi
        .type           _Z19block_scan_blellochPfPKfi,@function
        .size           _Z19block_scan_blellochPfPKfi,(.L_x_16 - _Z19block_scan_blellochPfPKfi)
        .other          _Z19block_scan_blellochPfPKfi,@"STO_CUDA_ENTRY STV_DEFAULT"
_Z19block_scan_blellochPfPKfi:
.text._Z19block_scan_blellochPfPKfi:
        /* <DEDUP_REMOVED lines=11> */
[----:B--2---:R-:W2:Y:S01]  /*00b0*/  @!P0 LDG.E R6, desc[UR6][R4.64] ;  /* 0x0000000604068981 */ /* 0x004ea2000c1e1900 */
[----:B------:R-:W0:Y:S01]  /*00c0*/  S2UR UR5, SR_CgaCtaId ;  /* 0x00000000000579c3 */ /* 0x000e220000008800 */
[----:B------:R-:W-:Y:S01]  /*00d0*/  UMOV UR4, 0x400 ;  /* 0x0000040000047882 */ /* 0x000fe20000000000 */
[C---:B------:R-:W-:Y:S02]  /*00e0*/  ISETP.GT.U32.AND P1, PT, R2.reuse, 0x7f, PT ;  /* 0x0000007f0200780c */ /* 0x040fe40003f24070 */
[C---:B------:R-:W-:Y:S02]  /*00f0*/  ISETP.GT.U32.AND P2, PT, R2.reuse, 0x3f, PT ;  /* 0x0000003f0200780c */ /* 0x040fe40003f44070 */
[C---:B------:R-:W-:Y:S02]  /*0100*/  ISETP.GT.U32.AND P4, PT, R2.reuse, 0x1f, PT ;  /* 0x0000001f0200780c */ /* 0x040fe40003f84070 */
[C---:B------:R-:W-:Y:S02]  /*0110*/  ISETP.GT.U32.AND P3, PT, R2.reuse, 0xf, PT ;  /* 0x0000000f0200780c */ /* 0x040fe40003f64070 */
[----:B------:R-:W-:-:S02]  /*0120*/  ISETP.GT.U32.AND P5, PT, R2, 0x3, PT ;  /* 0x000000030200780c */ /* 0x000fc40003fa4070 */
[C---:B------:R-:W-:Y:S02]  /*0130*/  ISETP.GT.U32.AND P6, PT, R2.reuse, 0x1, PT ;  /* 0x000000010200780c */ /* 0x040fe40003fc4070 */
[----:B------:R-:W-:Y:S02]  /*0140*/  P2R R10, PR, RZ, 0x1 ;  /* 0x00000001ff0a7803 */ /* 0x000fe40000000000 */
[----:B------:R-:W-:Y:S01]  /*0150*/  ISETP.NE.AND P0, PT, R2, RZ, PT ;  /* 0x000000ff0200720c */ /* 0x000fe20003f05270 */
[----:B0-----:R-:W-:-:S06]  /*0160*/  ULEA UR4, UR5, UR4, 0x18 ;  /* 0x0000000405047291 */ /* 0x001fcc000f8ec0ff */
[C---:B------:R-:W-:Y:S02]  /*0170*/  LEA R3, R2.reuse, UR4, 0x2 ;  /* 0x0000000402037c11 */ /* 0x040fe4000f8e10ff */
[C---:B------:R-:W-:Y:S02]  /*0180*/  @!P1 LEA R11, R2.reuse, UR4, 0x3 ;  /* 0x00000004020b9c11 */ /* 0x040fe4000f8e18ff */
[----:B------:R-:W-:Y:S01]  /*0190*/  @!P2 LEA R12, R2, UR4, 0x4 ;  /* 0x00000004020cac11 */ /* 0x000fe2000f8e20ff */
[----:B--2---:R-:W-:Y:S01]  /*01a0*/  STS [R3], R6 ;  /* 0x0000000603007388 */ /* 0x004fe20000000800 */
[----:B------:R-:W-:Y:S06]  /*01b0*/  BAR.SYNC.DEFER_BLOCKING 0x0 ;  /* 0x0000000000007b1d */ /* 0x000fec0000010000 */
[----:B------:R-:W0:Y:S04]  /*01c0*/  @!P1 LDS.64 R8, [R11] ;  /* 0x000000000b089984 */ /* 0x000e280000000a00 */
[----:B------:R-:W-:Y:S01]  /*01d0*/  LDS R4, [R3] ;  /* 0x0000000003047984 */ /* 0x000fe20000000800 */
[----:B0-----:R-:W-:Y:S01]  /*01e0*/  @!P1 FADD R8, R8, R9 ;  /* 0x0000000908089221 */ /* 0x001fe20000000000 */
[----:B------:R-:W-:-:S04]  /*01f0*/  @!P4 LEA R9, R2, UR4, 0x5 ;  /* 0x000000040209cc11 */ /* 0x000fc8000f8e28ff */
[----:B------:R0:W-:Y:S01]  /*0200*/  @!P1 STS [R11+0x4], R8 ;  /* 0x000004080b009388 */ /* 0x0001e20000000800 */
[----:B------:R-:W-:Y:S01]  /*0210*/  BAR.SYNC.DEFER_BLOCKING 0x0 ;  /* 0x0000000000007b1d */ /* 0x000fe20000010000 */
[----:B0-----:R-:W-:-:S05]  /*0220*/  @!P5 LEA R11, R2, UR4, 0x8 ;  /* 0x00000004020bdc11 */ /* 0x001fca000f8e40ff */
[----:B------:R-:W-:Y:S04]  /*0230*/  @!P2 LDS R5, [R12+0x4] ;  /* 0x000004000c05a984 */ /* 0x000fe80000000800 */
[----:B------:R-:W0:Y:S02]  /*0240*/  @!P2 LDS R14, [R12+0xc] ;  /* 0x00000c000c0ea984 */ /* 0x000e240000000800 */
[----:B0-----:R-:W-:Y:S01]  /*0250*/  @!P2 FADD R5, R5, R14 ;  /* 0x0000000e0505a221 */ /* 0x001fe20000000000 */
[----:B------:R-:W-:-:S04]  /*0260*/  @!P3 LEA R14, R2, UR4, 0x6 ;  /* 0x00000004020ebc11 */ /* 0x000fc8000f8e30ff */
[----:B------:R-:W-:Y:S01]  /*0270*/  @!P2 STS [R12+0xc], R5 ;  /* 0x00000c050c00a388 */ /* 0x000fe20000000800 */
[----:B------:R-:W-:Y:S06]  /*0280*/  BAR.SYNC.DEFER_BLOCKING 0x0 ;  /* 0x0000000000007b1d */ /* 0x000fec0000010000 */
[----:B------:R-:W-:Y:S04]  /*0290*/  @!P4 LDS R6, [R9+0xc] ;  /* 0x00000c000906c984 */ /* 0x000fe80000000800 */
[----:B------:R-:W0:Y:S02]  /*02a0*/  @!P4 LDS R7, [R9+0x1c] ;  /* 0x00001c000907c984 */ /* 0x000e240000000800 */
[----:B0-----:R-:W-:-:S05]  /*02b0*/  @!P4 FADD R6, R6, R7 ;  /* 0x000000070606c221 */ /* 0x001fca0000000000 */
[----:B------:R-:W-:Y:S01]  /*02c0*/  @!P4 STS [R9+0x1c], R6 ;  /* 0x00001c060900c388 */ /* 0x000fe20000000800 */
[----:B------:R-:W-:Y:S01]  /*02d0*/  BAR.SYNC.DEFER_BLOCKING 0x0 ;  /* 0x0000000000007b1d */ /* 0x000fe20000010000 */
[----:B------:R-:W-:-:S13]  /*02e0*/  ISETP.GT.U32.AND P4, PT, R2, 0x7, PT ;  /* 0x000000070200780c */ /* 0x000fda0003f84070 */
[----:B------:R-:W-:Y:S01]  /*02f0*/  @!P4 LEA R12, R2, UR4, 0x7 ;  /* 0x00000004020ccc11 */ /* 0x000fe2000f8e38ff */
[----:B------:R-:W-:Y:S04]  /*0300*/  @!P3 LDS R7, [R14+0x1c] ;  /* 0x00001c000e07b984 */ /* 0x000fe80000000800 */
[----:B------:R-:W0:Y:S02]  /*0310*/  @!P3 LDS R8, [R14+0x3c] ;  /* 0x00003c000e08b984 */ /* 0x000e240000000800 */
[----:B0-----:R-:W-:-:S05]  /*0320*/  @!P3 FADD R7, R7, R8 ;  /* 0x000000080707b221 */ /* 0x001fca0000000000 */
[----:B------:R0:W-:Y:S01]  /*0330*/  @!P3 STS [R14+0x3c], R7 ;  /* 0x00003c070e00b388 */ /* 0x0001e20000000800 */
[----:B------:R-:W-:Y:S01]  /*0340*/  BAR.SYNC.DEFER_BLOCKING 0x0 ;  /* 0x0000000000007b1d */ /* 0x000fe20000010000 */
[----:B0-----:R-:W-:-:S05]  /*0350*/  @!P6 LEA R14, R2, UR4, 0x9 ;  /* 0x00000004020eec11 */ /* 0x001fca000f8e48ff */
        /* <DEDUP_REMOVED lines=8> */
[----:B0-----:R-:W-:Y:S01]  /*03e0*/  @!P5 FADD R6, R6, R9 ;  /* 0x000000090606d221 */ /* 0x001fe20000000000 */
[----:B------:R-:W-:-:S04]  /*03f0*/  @!P6 LEA R9, R2, UR4, 0x9 ;  /* 0x000000040209ec11 */ /* 0x000fc8000f8e48ff */
[----:B------:R0:W-:Y:S01]  /*0400*/  @!P5 STS [R11+0xfc], R6 ;  /* 0x0000fc060b00d388 */ /* 0x0001e20000000800 */
[----:B------:R-:W-:Y:S01]  /*0410*/  BAR.SYNC.DEFER_BLOCKING 0x0 ;  /* 0x0000000000007b1d */ /* 0x000fe20000010000 */
[----:B0-----:R-:W-:-:S05]  /*0420*/  @!P4 LEA R11, R2, UR4, 0x7 ;  /* 0x00000004020bcc11 */ /* 0x001fca000f8e38ff */
[----:B------:R-:W-:Y:S04]  /*0430*/  @!P6 LDS R7, [R14+0xfc] ;  /* 0x0000fc000e07e984 */ /* 0x000fe80000000800 */
[----:B------:R-:W0:Y:S02]  /*0440*/  @!P6 LDS R8, [R14+0x1fc] ;  /* 0x0001fc000e08e984 */ /* 0x000e240000000800 */
[----:B0-----:R-:W-:-:S05]  /*0450*/  @!P6 FADD R7, R7, R8 ;  /* 0x000000080707e221 */ /* 0x001fca0000000000 */
[----:B------:R-:W-:Y:S01]  /*0460*/  @!P6 STS [R14+0x1fc], R7 ;  /* 0x0001fc070e00e388 */ /* 0x000fe20000000800 */
[----:B------:R-:W-:Y:S06]  /*0470*/  BAR.SYNC.DEFER_BLOCKING 0x0 ;  /* 0x0000000000007b1d */ /* 0x000fec0000010000 */
[----:B------:R-:W-:Y:S04]  /*0480*/  @!P0 LDS R5, [UR4+0x1fc] ;  /* 0x0001fc04ff058984 */ /* 0x000fe80008000800 */
[----:B------:R-:W0:Y:S02]  /*0490*/  @!P0 LDS R8, [UR4+0x3fc] ;  /* 0x0003fc04ff088984 */ /* 0x000e240008000800 */
[----:B0-----:R-:W-:-:S05]  /*04a0*/  @!P0 FADD R5, R5, R8 ;  /* 0x0000000805058221 */ /* 0x001fca0000000000 */
[----:B------:R-:W-:Y:S01]  /*04b0*/  @!P0 STS [UR4+0x3fc], R5 ;  /* 0x0003fc05ff008988 */ /* 0x000fe20008000804 */
[----:B------:R-:W-:Y:S06]  /*04c0*/  BAR.SYNC.DEFER_BLOCKING 0x0 ;  /* 0x0000000000007b1d */ /* 0x000fec0000010000 */
[----:B------:R-:W-:Y:S02]  /*04d0*/  @!P0 STS [UR4+0x3fc], RZ ;  /* 0x0003fcffff008988 */ /* 0x000fe40008000804 */
[----:B------:R-:W-:Y:S06]  /*04e0*/  BAR.SYNC.DEFER_BLOCKING 0x0 ;  /* 0x0000000000007b1d */ /* 0x000fec0000010000 */
[----:B------:R-:W-:Y:S04]  /*04f0*/  @!P0 LDS R6, [UR4+0x1fc] ;  /* 0x0001fc04ff068984 */ /* 0x000fe80008000800 */
[----:B------:R-:W0:Y:S02]  /*0500*/  @!P0 LDS R7, [UR4+0x3fc] ;  /* 0x0003fc04ff078984 */ /* 0x000e240008000800 */
[----:B0-----:R-:W-:-:S02]  /*0510*/  @!P0 FADD R6, R6, R7 ;  /* 0x0000000706068221 */ /* 0x001fc40000000000 */
[----:B------:R-:W-:Y:S04]  /*0520*/  @!P0 STS [UR4+0x1fc], R7 ;  /* 0x0001fc07ff008988 */ /* 0x000fe80008000804 */
[----:B------:R-:W-:Y:S01]  /*0530*/  @!P0 STS [UR4+0x3fc], R6 ;  /* 0x0003fc06ff008988 */ /* 0x000fe20008000804 */
[----:B------:R-:W-:Y:S01]  /*0540*/  BAR.SYNC.DEFER_BLOCKING 0x0 ;  /* 0x0000000000007b1d */ /* 0x000fe20000010000 */
[----:B------:R-:W-:Y:S02]  /*0550*/  ISETP.NE.AND P0, PT, R10, RZ, PT ;  /* 0x000000ff0a00720c */ /* 0x000fe40003f05270 */
[----:B------:R-:W-:-:S03]  /*0560*/  @!P5 LEA R10, R2, UR4, 0x8 ;  /* 0x00000004020adc11 */ /* 0x000fc6000f8e40ff */
[----:B------:R-:W-:Y:S04]  /*0570*/  @!P6 LDS R5, [R9+0xfc] ;  /* 0x0000fc000905e984 */ /* 0x000fe80000000800 */
[----:B------:R-:W0:Y:S02]  /*0580*/  @!P6 LDS R8, [R9+0x1fc] ;  /* 0x0001fc000908e984 */ /* 0x000e240000000800 */
[----:B0-----:R-:W-:Y:S02]  /*0590*/  @!P6 FADD R5, R5, R8 ;  /* 0x000000080505e221 */ /* 0x001fe40000000000 */
[----:B------:R-:W-:Y:S04]  /*05a0*/  @!P6 STS [R9+0xfc], R8 ;  /* 0x0000fc080900e388 */ /* 0x000fe80000000800 */
[----:B------:R-:W-:Y:S01]  /*05b0*/  @!P6 STS [R9+0x1fc], R5 ;  /* 0x0001fc050900e388 */ /* 0x000fe20000000800 */
[----:B------:R-:W-:Y:S01]  /*05c0*/  BAR.SYNC.DEFER_BLOCKING 0x0 ;  /* 0x0000000000007b1d */ /* 0x000fe20000010000 */
[----:B------:R-:W-:-:S13]  /*05d0*/  ISETP.GT.U32.AND P6, PT, R2, 0x1f, PT ;  /* 0x0000001f0200780c */ /* 0x000fda0003fc4070 */
[----:B------:R-:W-:Y:S01]  /*05e0*/  @!P6 LEA R13, R2, UR4, 0x5 ;  /* 0x00000004020dec11 */ /* 0x000fe2000f8e28ff */
[----:B------:R-:W-:Y:S04]  /*05f0*/  @!P5 LDS R7, [R10+0x7c] ;  /* 0x00007c000a07d984 */ /* 0x000fe80000000800 */
[----:B------:R-:W0:Y:S02]  /*0600*/  @!P5 LDS R6, [R10+0xfc] ;  /* 0x0000fc000a06d984 */ /* 0x000e240000000800 */
[----:B0-----:R-:W-:Y:S02]  /*0610*/  @!P5 FADD R7, R7, R6 ;  /* 0x000000060707d221 */ /* 0x001fe40000000000 */
[----:B------:R-:W-:Y:S04]  /*0620*/  @!P5 STS [R10+0x7c], R6 ;  /* 0x00007c060a00d388 */ /* 0x000fe80000000800 */
[----:B------:R-:W-:Y:S01]  /*0630*/  @!P5 STS [R10+0xfc], R7 ;  /* 0x0000fc070a00d388 */ /* 0x000fe20000000800 */
[----:B------:R-:W-:Y:S06]  /*0640*/  BAR.SYNC.DEFER_BLOCKING 0x0 ;  /* 0x0000000000007b1d */ /* 0x000fec0000010000 */
[----:B------:R-:W-:Y:S04]  /*0650*/  @!P4 LDS R8, [R11+0x3c] ;  /* 0x00003c000b08c984 */ /* 0x000fe80000000800 */
[----:B------:R-:W0:Y:S02]  /*0660*/  @!P4 LDS R5, [R11+0x7c] ;  /* 0x00007c000b05c984 */ /* 0x000e240000000800 */
[----:B0-----:R-:W-:-:S02]  /*0670*/  @!P4 FADD R8, R8, R5 ;  /* 0x000000050808c221 */ /* 0x001fc40000000000 */
[----:B------:R-:W-:Y:S04]  /*0680*/  @!P4 STS [R11+0x3c], R5 ;  /* 0x00003c050b00c388 */ /* 0x000fe80000000800 */
[----:B------:R0:W-:Y:S01]  /*0690*/  @!P4 STS [R11+0x7c], R8 ;  /* 0x00007c080b00c388 */ /* 0x0001e20000000800 */
[----:B------:R-:W-:Y:S01]  /*06a0*/  BAR.SYNC.DEFER_BLOCKING 0x0 ;  /* 0x0000000000007b1d */ /* 0x000fe20000010000 */
[C---:B0-----:R-:W-:Y:S02]  /*06b0*/  @!P2 LEA R11, R2.reuse, UR4, 0x4 ;  /* 0x00000004020bac11 */ /* 0x041fe4000f8e20ff */
[----:B------:R-:W-:-:S03]  /*06c0*/  @!P1 LEA R2, R2, UR4, 0x3 ;  /* 0x0000000402029c11 */ /* 0x000fc6000f8e18ff */
        /* <DEDUP_REMOVED lines=18> */
[----:B------:R-:W0:Y:S02]  /*07f0*/  @!P1 LDS.64 R8, [R2] ;  /* 0x0000000002089984 */ /* 0x000e240000000a00 */
[--C-:B0-----:R-:W-:Y:S01]  /*0800*/  @!P1 FADD R15, R8, R9.reuse ;  /* 0x00000009080f9221 */ /* 0x101fe20000000000 */
[----:B------:R-:W-:-:S05]  /*0810*/  IMAD.MOV.U32 R14, RZ, RZ, R9 ;  /* 0x000000ffff0e7224 */ /* 0x000fca00078e0009 */
[----:B------:R0:W-:Y:S01]  /*0820*/  @!P1 STS.64 [R2], R14 ;  /* 0x0000000e02009388 */ /* 0x0001e20000000a00 */
[----:B------:R-:W-:Y:S06]  /*0830*/  BAR.SYNC.DEFER_BLOCKING 0x0 ;  /* 0x0000000000007b1d */ /* 0x000fec0000010000 */
[----:B------:R-:W-:Y:S05]  /*0840*/  @P0 EXIT ;  /* 0x000000000000094d */ /* 0x000fea0003800000 */
[----:B------:R-:W1:Y:S01]  /*0850*/  LDS R3, [R3] ;  /* 0x0000000003037984 */ /* 0x000e620000000800 */
[----:B------:R-:W2:Y:S01]  /*0860*/  LDC.64 R6, c[0x0][0x380] ;  /* 0x0000e000ff067b82 */ /* 0x000ea20000000a00 */
[----:B-1----:R-:W-:Y:S01]  /*0870*/  FADD R9, R4, R3 ;  /* 0x0000000304097221 */ /* 0x002fe20000000000 */
[----:B--2---:R-:W-:-:S05]  /*0880*/  IMAD.WIDE R4, R0, 0x4, R6 ;  /* 0x0000000400047825 */ /* 0x004fca00078e0206 */
[----:B------:R-:W-:Y:S01]  /*0890*/  STG.E desc[UR6][R4.64], R9 ;  /* 0x0000000904007986 */ /* 0x000fe2000c101906 */
[----:B------:R-:W-:Y:S05]  /*08a0*/  EXIT ;  /* 0x000000000000794d */ /* 0x000fea0003800000 */
.L_x_12:
        /* <DEDUP_REMOVED lines=13> */
.L_x_16:


//--------------------- .text._Z24block_scan_hillis_steelePfPKfi --------------------------
	.section	.text._Z24block_scan_hillis_steelePfPKfi,"ax",@progbits
	.align	128
        .global         _Z24block_scan_hillis_steelePfPKfi
        .type           _Z24block_scan_hillis_steelePfPKfi,@function
        .size           _Z24block_scan_hillis_steelePfPKfi,(.L_x_17 - _Z24block_scan_hillis_steelePfPKfi)
        .other          _Z24block_scan_hillis_steelePfPKfi,@"STO_CUDA_ENTRY STV_DEFAULT"
_Z24block_scan_hillis_steelePfPKfi:
.text._Z24block_scan_hillis_steelePfPKfi:
[----:B------:R-:W-:Y:S01]  /*0000*/  LDC R1, c[0x0][0x37c] ;  /* 0x0000df00ff017b82 */ /* 0x000fe20000000800 */
[----:B------:R-:W0:Y:S07]  /*0010*/  S2R R7, SR_TID.X ;  /* 0x0000000000077919 */ /* 0x000e2e0000002100 */
[----:B------:R-:W0:Y:S01]  /*0020*/  S2UR UR4, SR_CTAID.X ;  /* 0x00000000000479c3 */ /* 0x000e220000002500 */
[----:B------:R-:W1:Y:S01]  /*0030*/  LDCU UR5, c[0x0][0x390] ;  /* 0x00007200ff0577ac */ /* 0x000e620008000800 */
[----:B------:R-:W-:Y:S01]  /*0040*/  HFMA2 R4, -RZ, RZ, 0, 0 ;  /* 0x00000000ff047431 */ /* 0x000fe200000001ff */
[----:B------:R-:W2:Y:S05]  /*0050*/  LDCU.64 UR6, c[0x0][0x358] ;  /* 0x00006b00ff0677ac */ /* 0x000eaa0008000a00 */
[----:B------:R-:W0:Y:S02]  /*0060*/  LDC R0, c[0x0][0x360] ;  /* 0x0000d800ff007b82 */ /* 0x000e240000000800 */
[----:B0-----:R-:W-:-:S05]  /*0070*/  IMAD R0, R0, UR4, R7 ;  /* 0x0000000400007c24 */ /* 0x001fca000f8e0207 */
[----:B-1----:R-:W-:-:S13]  /*0080*/  ISETP.GE.AND P0, PT, R0, UR5, PT ;  /* 0x0000000500007c0c */ /* 0x002fda000bf06270 */
[----:B------:R-:W0:Y:S02]  /*0090*/  @!P0 LDC.64 R2, c[0x0][0x388] ;  /* 0x0000e200ff028b82 */ /* 0x000e240000000a00 */
[----:B0-----:R-:W-:-:S05]  /*00a0*/  @!P0 IMAD.WIDE R2, R0, 0x4, R2 ;  /* 0x0000000400028825 */ /* 0x001fca00078e0202 */
[----:B--2---:R0:W2:Y:S01]  /*00b0*/  @!P0 LDG.E R4, desc[UR6][R2.64] ;  /* 0x0000000602048981 */ /* 0x0040a2000c1e1900 */
[----:B------:R-:W1:Y:S01]  /*00c0*/  S2UR UR5, SR_CgaCtaId ;  /* 0x00000000000579c3 */ /* 0x000e620000008800 */
[----:B------:R-:W-:Y:S01]  /*00d0*/  UMOV UR4, 0x400 ;  /* 0x0000040000047882 */ /* 0x000fe20000000000 */
[----:B------:R-:W-:Y:S02]  /*00e0*/  ISETP.NE.AND P1, PT, R7, RZ, PT ;  /* 0x000000ff0700720c */ /* 0x000fe40003f25270 */
[----:B------:R-:W-:Y:S01]  /*00f0*/  MOV R6, RZ ;  /* 0x000000ff00067202 */ /* 0x000fe20000000f00 */
[----:B0-----:R-:W-:Y:S01]  /*0100*/  IMAD.MOV.U32 R2, RZ, RZ, RZ ;  /* 0x000000ffff027224 */ /* 0x001fe200078e00ff */
[----:B-1----:R-:W-:-:S06]  /*0110*/  ULEA UR4, UR5, UR4, 0x18 ;  /* 0x0000000405047291 */ /* 0x002fcc000f8ec0ff */
[----:B------:R-:W-:-:S05]  /*0120*/  LEA R5, R7, UR4, 0x2 ;  /* 0x0000000407057c11 */ /* 0x000fca000f8e10ff */
[----:B--2---:R-:W-:Y:S01]  /*0130*/  STS [R5], R4 ;  /* 0x0000000405007388 */ /* 0x004fe20000000800 */
[----:B------:R-:W-:Y:S06]  /*0140*/  BAR.SYNC.DEFER_BLOCKING 0x0 ;  /* 0x0000000000007b1d */ /* 0x000fec0000010000 */
[----:B------:R-:W-:Y:S02]  /*0150*/  @P1 LDS R6, [R5+-0x4] ;  /* 0xfffffc0005061984 */ /* 0x000fe40000000800 */
[----:B------:R-:W-:Y:S01]  /*0160*/  BAR.SYNC.DEFER_BLOCKING 0x0 ;  /* 0x0000000000007b1d */ /* 0x000fe20000010000 */
[----:B------:R-:W-:-:S05]  /*0170*/  ISETP.GE.U32.AND P1, PT, R7, 0x2, PT ;  /* 0x000000020700780c */ /* 0x000fca0003f26070 */
[----:B------:R-:W0:Y:S02]  /*0180*/  LDS R3, [R5] ;  /* 0x0000000005037984 */ /* 0x000e240000000800 */
[----:B0-----:R-:W-:-:S05]  /*0190*/  FADD R6, R3, R6 ;  /* 0x0000000603067221 */ /* 0x001fca0000000000 */
[----:B------:R-:W-:Y:S01]  /*01a0*/  STS [R5], R6 ;  /* 0x0000000605007388 */ /* 0x000fe20000000800 */
[----:B------:R-:W-:Y:S06]  /*01b0*/  BAR.SYNC.DEFER_BLOCKING 0x0 ;  /* 0x0000000000007b1d */ /* 0x000fec0000010000 */
[----:B------:R-:W-:Y:S02]  /*01c0*/  @P1 LDS R2, [R5+-0x8] ;  /* 0xfffff80005021984 */ /* 0x000fe40000000800 */
[----:B------:R-:W-:Y:S01]  /*01d0*/  BAR.SYNC.DEFER_BLOCKING 0x0 ;  /* 0x0000000000007b1d */ /* 0x000fe20000010000 */
[----:B------:R-:W-:-:S05]  /*01e0*/  ISETP.GE.U32.AND P1, PT, R7, 0x4, PT ;  /* 0x000000040700780c */ /* 0x000fca0003f26070 */
[----:B------:R-:W0:Y:S02]  /*01f0*/  LDS R3, [R5] ;  /* 0x0000000005037984 */ /* 0x000e240000000800 */
[----:B0-----:R-:W-:Y:S01]  /*0200*/  FADD R2, R3, R2 ;  /* 0x0000000203027221 */ /* 0x001fe20000000000 */
[----:B------:R-:W-:-:S04]  /*0210*/  HFMA2 R3, -RZ, RZ, 0, 0 ;  /* 0x00000000ff037431 */ /* 0x000fc800000001ff */
[----:B------:R-:W-:Y:S01]  /*0220*/  STS [R5], R2 ;  /* 0x0000000205007388 */ /* 0x000fe20000000800 */
[----:B------:R-:W-:Y:S06]  /*0230*/  BAR.SYNC.DEFER_BLOCKING 0x0 ;  /* 0x0000000000007b1d */ /* 0x000fec0000010000 */
[----:B------:R-:W-:Y:S02]  /*0240*/  @P1 LDS R3, [R5+-0x10] ;  /* 0xfffff00005031984 */ /* 0x000fe40000000800 */
[----:B------:R-:W-:Y:S01]  /*0250*/  BAR.SYNC.DEFER_BLOCKING 0x0 ;  /* 0x0000000000007b1d */ /* 0x000fe20000010000 */
[----:B------:R-:W-:-:S05]  /*0260*/  ISETP.GE.U32.AND P1, PT, R7, 0x8, PT ;  /* 0x000000080700780c */ /* 0x000fca0003f26070 */
[----:B------:R-:W0:Y:S02]  /*0270*/  LDS R4, [R5] ;  /* 0x0000000005047984 */ /* 0x000e240000000800 */
[----:B0-----:R-:W-:Y:S01]  /*0280*/  FADD R4, R4, R3 ;  /* 0x0000000304047221 */ /* 0x001fe20000000000 */
[----:B------:R-:W-:-:S04]  /*0290*/  IMAD.MOV.U32 R3, RZ, RZ, RZ ;  /* 0x000000ffff037224 */ /* 0x000fc800078e00ff */
[----:B------:R-:W-:Y:S01]  /*02a0*/  STS [R5], R4 ;  /* 0x0000000405007388 */ /* 0x000fe20000000800 */
[----:B------:R-:W-:Y:S06]  /*02b0*/  BAR.SYNC.DEFER_BLOCKING 0x0 ;  /* 0x0000000000007b1d */ /* 0x000fec0000010000 */
[----:B------:R-:W-:Y:S02]  /*02c0*/  @P1 LDS R3, [R5+-0x20] ;  /* 0xffffe00005031984 */ /* 0x000fe40000000800 */
[----:B------:R-:W-:Y:S01]  /*02d0*/  BAR.SYNC.DEFER_BLOCKING 0x0 ;  /* 0x0000000000007b1d */ /* 0x000fe20000010000 */
[----:B------:R-:W-:-:S05]  /*02e0*/  ISETP.GE.U32.AND P1, PT, R7, 0x10, PT ;  /* 0x000000100700780c */ /* 0x000fca0003f26070 */
[----:B------:R-:W0:Y:S02]  /*02f0*/  LDS R2, [R5] ;  /* 0x0000000005027984 */ /* 0x000e240000000800 */
[----:B0-----:R-:W-:Y:S01]  /*0300*/  FADD R2, R2, R3 ;  /* 0x0000000302027221 */ /* 0x001fe20000000000 */
[----:B------:R-:W-:-:S04]  /*0310*/  MOV R3, RZ ;  /* 0x000000ff00037202 */ /* 0x000fc80000000f00 */
        /* <DEDUP_REMOVED lines=27> */
[----:B------:R-:W-:Y:S06]  /*04d0*/  BAR.SYNC.DEFER_BLOCKING 0x0 ;  /* 0x0000000000007b1d */ /* 0x000fec0000010000 */
[----:B------:R-:W0:Y:S02]  /*04e0*/  LDS R2, [R5] ;  /* 0x0000000005027984 */ /* 0x000e240000000800 */
[----:B0-----:R-:W-:-:S05]  /*04f0*/  FADD R2, R2, R3 ;  /* 0x0000000302027221 */ /* 0x001fca0000000000 */
[----:B------:R0:W-:Y:S01]  /*0500*/  STS [R5], R2 ;  /* 0x0000000205007388 */ /* 0x0001e20000000800 */
[----:B------:R-:W-:Y:S06]  /*0510*/  BAR.SYNC.DEFER_BLOCKING 0x0 ;  /* 0x0000000000007b1d */ /* 0x000fec0000010000 */
[----:B------:R-:W-:Y:S05]  /*0520*/  @P0 EXIT ;  /* 0x000000000000094d */ /* 0x000fea0003800000 */
[----:B0-----:R-:W0:Y:S01]  /*0530*/  LDS R5, [R5] ;  /* 0x0000000005057984 */ /* 0x001e220000000800 */
[----:B------:R-:W1:Y:S02]  /*0540*/  LDC.64 R2, c[0x0][0x380] ;  /* 0x0000e000ff027b82 */ /* 0x000e640000000a00 */
[----:B-1----:R-:W-:-:S05]  /*0550*/  IMAD.WIDE R2, R0, 0x4, R2 ;  /* 0x0000000400027825 */ /* 0x002fca00078e0202 */
[----:B0-----:R-:W-:Y:S01]  /*0560*/  STG.E desc[UR6][R2.64], R5 ;  /* 0x0000000502007986 */ /* 0x001fe2000c101906 */
[----:B------:R-:W-:Y:S05]  /*0570*/  EXIT ;  /* 0x000000000000794d */ /* 0x000fea0003800000 */
.L_x_13:
        /* <DEDUP_REMOVED lines=16> */
.L_x_17:


//--------------------- .text._Z16warp_scan_kernelPfPKfi --------------------------
	.section	.text._Z16warp_scan_kernelPfPKfi,"ax",@progbits
	.align	128
        .global         _Z16warp_scan_kernelPfPKfi
        .type           _Z16warp_scan_kernelPfPKfi,@function
        .size           _Z16warp_scan_kernelPfPKfi,(.L_x_18 - _Z16warp_scan_kernelPfPKfi)
        .other          _Z16warp_scan_kernelPfPKfi,@"STO_CUDA_ENTRY STV_DEFAULT"
_Z16warp_scan_kernelPfPKfi:
.text._Z16warp_scan_kernelPfPKfi:
[----:B------:R-:W-:Y:S01]  /*0000*/  LDC R1, c[0x0][0x37c] ;  /* 0x0000df00ff017b82 */ /* 0x000fe20000000800 */
[----:B------:R-:W0:Y:S07]  /*0010*/  S2R R0, SR_TID.X ;  /* 0x0000000000007919 */ /* 0x000e2e0000002100 */
[----:B------:R-:W0:Y:S01]  /*0020*/  S2UR UR4, SR_CTAID.X ;  /* 0x00000000000479c3 */ /* 0x000e220000002500 */
[----:B------:R-:W1:Y:S01]  /*0030*/  LDCU UR5, c[0x0][0x390] ;  /* 0x00007200ff0577ac */ /* 0x000e620008000800 */
[----:B------:R-:W-:-:S06]  /*0040*/  HFMA2 R7, -RZ, RZ, 0, 0 ;  /* 0x00000000ff077431 */ /* 0x000fcc00000001ff */
[----:B------:R-:W0:Y:S02]  /*0050*/  LDC R5, c[0x0][0x360] ;  /* 0x0000d800ff057b82 */ /* 0x000e240000000800 */
[----:B0-----:R-:W-:-:S05]  /*0060*/  IMAD R5, R5, UR4, R0 ;  /* 0x0000000405057c24 */ /* 0x001fca000f8e0200 */
[----:B-1----:R-:W-:Y:S01]  /*0070*/  ISETP.GE.AND P0, PT, R5, UR5, PT ;  /* 0x0000000505007c0c */ /* 0x002fe2000bf06270 */
[----:B------:R-:W0:-:S12]  /*0080*/  LDCU.64 UR4, c[0x0][0x358] ;  /* 0x00006b00ff0477ac */ /* 0x000e180008000a00 */
[----:B------:R-:W1:Y:S02]  /*0090*/  @!P0 LDC.64 R2, c[0x0][0x388] ;  /* 0x0000e200ff028b82 */ /* 0x000e640000000a00 */
[----:B-1----:R-:W-:-:S05]  /*00a0*/  @!P0 IMAD.WIDE R2, R5, 0x4, R2 ;  /* 0x0000000405028825 */ /* 0x002fca00078e0202 */
[----:B0-----:R-:W2:Y:S01]  /*00b0*/  @!P0 LDG.E R7, desc[UR4][R2.64] ;  /* 0x0000000402078981 */ /* 0x001ea2000c1e1900 */
[----:B------:R-:W-:-:S03]  /*00c0*/  LOP3.LUT P1, R0, R0, 0x1f, RZ, 0xc0, !PT ;  /* 0x0000001f00007812 */ /* 0x000fc6000782c0ff */
[----:B--2---:R-:W0:Y:S10]  /*00d0*/  SHFL.UP PT, R4, R7, 0x1, RZ ;  /* 0x0420000007047989 */ /* 0x004e3400000e00ff */
[----:B0-----:R-:W-:Y:S01]  /*00e0*/  @P1 FADD R7, R4, R7 ;  /* 0x0000000704071221 */ /* 0x001fe20000000000 */
[----:B------:R-:W-:-:S04]  /*00f0*/  ISETP.GE.U32.AND P1, PT, R0, 0x2, PT ;  /* 0x000000020000780c */ /* 0x000fc80003f26070 */
[----:B------:R-:W0:Y:S09]  /*0100*/  SHFL.UP PT, R4, R7, 0x2, RZ ;  /* 0x0440000007047989 */ /* 0x000e3200000e00ff */
[----:B0-----:R-:W-:Y:S01]  /*0110*/  @P1 FADD R7, R7, R4 ;  /* 0x0000000407071221 */ /* 0x001fe20000000000 */
[----:B------:R-:W-:-:S04]  /*0120*/  ISETP.GE.U32.AND P1, PT, R0, 0x4, PT ;  /* 0x000000040000780c */ /* 0x000fc80003f26070 */
[----:B------:R-:W0:Y:S09]  /*0130*/  SHFL.UP PT, R4, R7, 0x4, RZ ;  /* 0x0480000007047989 */ /* 0x000e3200000e00ff */
[----:B0-----:R-:W-:Y:S01]  /*0140*/  @P1 FADD R7, R7, R4 ;  /* 0x0000000407071221 */ /* 0x001fe20000000000 */
[----:B------:R-:W-:-:S04]  /*0150*/  ISETP.GE.U32.AND P1, PT, R0, 0x8, PT ;  /* 0x000000080000780c */ /* 0x000fc80003f26070 */
[----:B------:R-:W0:Y:S09]  /*0160*/  SHFL.UP PT, R4, R7, 0x8, RZ ;  /* 0x0500000007047989 */ /* 0x000e3200000e00ff */
[----:B0-----:R-:W-:-:S05]  /*0170*/  @P1 FADD R7, R7, R4 ;  /* 0x0000000407071221 */ /* 0x001fca0000000000 */
[----:B------:R0:W1:Y:S01]  /*0180*/  SHFL.UP PT, R4, R7, 0x10, RZ ;  /* 0x0600000007047989 */ /* 0x00006200000e00ff */
[----:B------:R-:W-:Y:S05]  /*0190*/  @P0 EXIT ;  /* 0x000000000000094d */ /* 0x000fea0003800000 */
[----:B------:R-:W2:Y:S01]  /*01a0*/  LDC.64 R2, c[0x0][0x380] ;  /* 0x0000e000ff027b82 */ /* 0x000ea20000000a00 */
[----:B------:R-:W-:-:S13]  /*01b0*/  ISETP.GE.U32.AND P0, PT, R0, 0x10, PT ;  /* 0x000000100000780c */ /* 0x000fda0003f06070 */
[----:B01----:R-:W-:Y:S01]  /*01c0*/  @P0 FADD R7, R7, R4 ;  /* 0x0000000407070221 */ /* 0x003fe20000000000 */
[----:B--2---:R-:W-:-:S05]  /*01d0*/  IMAD.WIDE R2, R5, 0x4, R2 ;  /* 0x0000000405027825 */ /* 0x004fca00078e0202 */
[----:B------:R-:W-:Y:S01]  /*01e0*/  STG.E desc[UR4][R2.64], R7 ;  /* 0x0000000702007986 */ /* 0x000fe2000c101904 */
[----:B------:R-:W-:Y:S05]  /*01f0*/  EXIT ;  /* 0x000000000000794d */ /* 0x000fea0003800000 */
.L_x_14:
        /* <DEDUP_REMOVED lines=16> */
.L_x_18:


//--------------------- .nv.shared._Z21block_scan_warp_basedPfPKfi --------------------------
	.section	.nv.shared._Z21block_scan_warp_basedPfPKfi,"aw",@nobits
	.sectionflags	@""
	.align	4
.nv.shared._Z21block_scan_warp_basedPfPKfi:
	.zero		1056


//--------------------- .nv.shared.reserved.0     --------------------------
	.section	.nv.shared.reserved.0,"aw",@nobits
	.weak		__nv_reservedSMEM_offset_0_alias
	.size		__nv_reservedSMEM_offset_0_alias, 0, 64
	.other		__nv_reservedSMEM_offset_0_alias,@"STO_CUDA_RESERVED_SHARED STV_DEFAULT"
__nv_reservedSMEM_offset_0_alias:
	.zero		0
	.zero		64


//--------------------- .nv.shared._Z19block_scan_blellochPfPKfi --------------------------
	.section	.nv.shared._Z19block_scan_blellochPfPKfi,"aw",@nobits
	.sectionflags	@""
	.align	4
.nv.shared._Z19block_scan_blellochPfPKfi:
	.zero		2048


//--------------------- .nv.shared._Z24block_scan_hillis_steelePfPKfi --------------------------
	.section	.nv.shared._Z24block_scan_hillis_steelePfPKfi,"aw",@nobits
	.sectionflags	@""
	.align	4
.nv.shared._Z24block_scan_hillis_steelePfPKfi:
	.zero		2048


//--------------------- .nv.constant0._Z21block_scan_warp_basedPfPKfi --------------------------
	.section	.nv.constant0._Z21block_scan_warp_basedPfPKfi,"a",@progbits
	.sectionflags	@""
	.align	4
.nv.constant0._Z21block_scan_warp_basedPfPKfi:
	.zero		916


//--------------------- .nv.constant0._Z19block_scan_blellochPfPKfi --------------------------
	.section	.nv.constant0._Z19block_scan_blellochPfPKfi,"a",@progbits
	.sectionflags	@""
	.align	4
.nv.constant0._Z19block_scan_blellochPfPKfi:
	.zero		916


//--------------------- .nv.constant0._Z24block_scan_hillis_steelePfPKfi --------------------------
	.section	.nv.constant0._Z24block_scan_hillis_steelePfPKfi,"a",@progbits
	.sectionflags	@""
	.align	4
.nv.constant0._Z24block_scan_hillis_steelePfPKfi:
	.zero		916


//--------------------- .nv.constant0._Z16warp_scan_kernelPfPKfi --------------------------
	.section	.nv.constant0._Z16warp_scan_kernelPfPKfi,"a",@progbits
	.sectionflags	@""
	.align	4
.nv.constant0._Z16warp_scan_kernelPfPKfi:
	.zero		916


//--------------------- SYMBOLS --------------------------

	.type		.nv.reservedSmem.offset0,@object
	.size		.nv.reservedSmem.offset0,0x4
	.type		.nv.reservedSmem.cap,@object
	.size		.nv.reservedSmem.cap,0x4
